//
// Generated by NVIDIA NVVM Compiler
//
// Compiler Build ID: CL-36424714
// Cuda compilation tools, release 13.0, V13.0.88
// Based on NVVM 20.0.0
//

.version 9.0
.target sm_100
.address_size 64

	// .globl	_ZN3cub18CUB_300001_SM_10006detail11EmptyKernelIvEEvv
.global .align 1 .b8 _ZN30_INTERNAL_c0f9a9ab_4_k_cu_main4cuda3std3__45__cpo5beginE[1];
.global .align 1 .b8 _ZN30_INTERNAL_c0f9a9ab_4_k_cu_main4cuda3std3__45__cpo3endE[1];
.global .align 1 .b8 _ZN30_INTERNAL_c0f9a9ab_4_k_cu_main4cuda3std3__45__cpo6cbeginE[1];
.global .align 1 .b8 _ZN30_INTERNAL_c0f9a9ab_4_k_cu_main4cuda3std3__45__cpo4cendE[1];
.global .align 1 .b8 _ZN30_INTERNAL_c0f9a9ab_4_k_cu_main4cuda3std3__45__cpo6rbeginE[1];
.global .align 1 .b8 _ZN30_INTERNAL_c0f9a9ab_4_k_cu_main4cuda3std3__45__cpo4rendE[1];
.global .align 1 .b8 _ZN30_INTERNAL_c0f9a9ab_4_k_cu_main4cuda3std3__45__cpo7crbeginE[1];
.global .align 1 .b8 _ZN30_INTERNAL_c0f9a9ab_4_k_cu_main4cuda3std3__45__cpo5crendE[1];
.global .align 1 .b8 _ZN30_INTERNAL_c0f9a9ab_4_k_cu_main4cuda3std3__432_GLOBAL__N__c0f9a9ab_4_k_cu_main6ignoreE[1];
.global .align 1 .b8 _ZN30_INTERNAL_c0f9a9ab_4_k_cu_main4cuda3std3__419piecewise_constructE[1];
.global .align 1 .b8 _ZN30_INTERNAL_c0f9a9ab_4_k_cu_main4cuda3std3__48in_placeE[1];
.global .align 1 .b8 _ZN30_INTERNAL_c0f9a9ab_4_k_cu_main4cuda3std3__420unreachable_sentinelE[1];
.global .align 1 .b8 _ZN30_INTERNAL_c0f9a9ab_4_k_cu_main4cuda3std3__47nulloptE[1];
.global .align 1 .b8 _ZN30_INTERNAL_c0f9a9ab_4_k_cu_main4cuda3std3__48unexpectE[1];
.global .align 1 .b8 _ZN30_INTERNAL_c0f9a9ab_4_k_cu_main4cuda3std6ranges3__45__cpo4swapE[1];
.global .align 1 .b8 _ZN30_INTERNAL_c0f9a9ab_4_k_cu_main4cuda3std6ranges3__45__cpo9iter_moveE[1];
.global .align 1 .b8 _ZN30_INTERNAL_c0f9a9ab_4_k_cu_main4cuda3std6ranges3__45__cpo5beginE[1];
.global .align 1 .b8 _ZN30_INTERNAL_c0f9a9ab_4_k_cu_main4cuda3std6ranges3__45__cpo3endE[1];
.global .align 1 .b8 _ZN30_INTERNAL_c0f9a9ab_4_k_cu_main4cuda3std6ranges3__45__cpo6cbeginE[1];
.global .align 1 .b8 _ZN30_INTERNAL_c0f9a9ab_4_k_cu_main4cuda3std6ranges3__45__cpo4cendE[1];
.global .align 1 .b8 _ZN30_INTERNAL_c0f9a9ab_4_k_cu_main4cuda3std6ranges3__45__cpo7advanceE[1];
.global .align 1 .b8 _ZN30_INTERNAL_c0f9a9ab_4_k_cu_main4cuda3std6ranges3__45__cpo9iter_swapE[1];
.global .align 1 .b8 _ZN30_INTERNAL_c0f9a9ab_4_k_cu_main4cuda3std6ranges3__45__cpo4nextE[1];
.global .align 1 .b8 _ZN30_INTERNAL_c0f9a9ab_4_k_cu_main4cuda3std6ranges3__45__cpo4prevE[1];
.global .align 1 .b8 _ZN30_INTERNAL_c0f9a9ab_4_k_cu_main4cuda3std6ranges3__45__cpo4dataE[1];
.global .align 1 .b8 _ZN30_INTERNAL_c0f9a9ab_4_k_cu_main4cuda3std6ranges3__45__cpo5cdataE[1];
.global .align 1 .b8 _ZN30_INTERNAL_c0f9a9ab_4_k_cu_main4cuda3std6ranges3__45__cpo4sizeE[1];
.global .align 1 .b8 _ZN30_INTERNAL_c0f9a9ab_4_k_cu_main4cuda3std6ranges3__45__cpo5ssizeE[1];
.global .align 1 .b8 _ZN30_INTERNAL_c0f9a9ab_4_k_cu_main4cuda3std6ranges3__45__cpo8distanceE[1];
.global .align 1 .b8 _ZN30_INTERNAL_c0f9a9ab_4_k_cu_main6thrust24THRUST_300001_SM_1000_NS8cuda_cub3parE[1];
.global .align 1 .b8 _ZN30_INTERNAL_c0f9a9ab_4_k_cu_main6thrust24THRUST_300001_SM_1000_NS8cuda_cub10par_nosyncE[1];
.global .align 1 .b8 _ZN30_INTERNAL_c0f9a9ab_4_k_cu_main6thrust24THRUST_300001_SM_1000_NS6system6detail10sequential3seqE[1];
.global .align 1 .b8 _ZN30_INTERNAL_c0f9a9ab_4_k_cu_main6thrust24THRUST_300001_SM_1000_NS12placeholders2_1E[1];
.global .align 1 .b8 _ZN30_INTERNAL_c0f9a9ab_4_k_cu_main6thrust24THRUST_300001_SM_1000_NS12placeholders2_2E[1];
.global .align 1 .b8 _ZN30_INTERNAL_c0f9a9ab_4_k_cu_main6thrust24THRUST_300001_SM_1000_NS12placeholders2_3E[1];
.global .align 1 .b8 _ZN30_INTERNAL_c0f9a9ab_4_k_cu_main6thrust24THRUST_300001_SM_1000_NS12placeholders2_4E[1];
.global .align 1 .b8 _ZN30_INTERNAL_c0f9a9ab_4_k_cu_main6thrust24THRUST_300001_SM_1000_NS12placeholders2_5E[1];
.global .align 1 .b8 _ZN30_INTERNAL_c0f9a9ab_4_k_cu_main6thrust24THRUST_300001_SM_1000_NS12placeholders2_6E[1];
.global .align 1 .b8 _ZN30_INTERNAL_c0f9a9ab_4_k_cu_main6thrust24THRUST_300001_SM_1000_NS12placeholders2_7E[1];
.global .align 1 .b8 _ZN30_INTERNAL_c0f9a9ab_4_k_cu_main6thrust24THRUST_300001_SM_1000_NS12placeholders2_8E[1];
.global .align 1 .b8 _ZN30_INTERNAL_c0f9a9ab_4_k_cu_main6thrust24THRUST_300001_SM_1000_NS12placeholders2_9E[1];
.global .align 1 .b8 _ZN30_INTERNAL_c0f9a9ab_4_k_cu_main6thrust24THRUST_300001_SM_1000_NS12placeholders3_10E[1];
.global .align 1 .b8 _ZN30_INTERNAL_c0f9a9ab_4_k_cu_main6thrust24THRUST_300001_SM_1000_NS3seqE[1];

.visible .entry _ZN3cub18CUB_300001_SM_10006detail11EmptyKernelIvEEvv()
{


	ret;

}
	// .globl	_ZN3cub18CUB_300001_SM_10006detail8for_each13static_kernelINS2_12policy_hub_t12policy_500_tEmN6thrust24THRUST_300001_SM_1000_NS8cuda_cub20__uninitialized_fill7functorINS7_10device_ptrIiEEiEEEEvT0_T1_
.visible .entry _ZN3cub18CUB_300001_SM_10006detail8for_each13static_kernelINS2_12policy_hub_t12policy_500_tEmN6thrust24THRUST_300001_SM_1000_NS8cuda_cub20__uninitialized_fill7functorINS7_10device_ptrIiEEiEEEEvT0_T1_(
	.param .u64 _ZN3cub18CUB_300001_SM_10006detail8for_each13static_kernelINS2_12policy_hub_t12policy_500_tEmN6thrust24THRUST_300001_SM_1000_NS8cuda_cub20__uninitialized_fill7functorINS7_10device_ptrIiEEiEEEEvT0_T1__param_0,
	.param .align 8 .b8 _ZN3cub18CUB_300001_SM_10006detail8for_each13static_kernelINS2_12policy_hub_t12policy_500_tEmN6thrust24THRUST_300001_SM_1000_NS8cuda_cub20__uninitialized_fill7functorINS7_10device_ptrIiEEiEEEEvT0_T1__param_1[16]
)
.maxntid 256
{
	.reg .pred 	%p<4>;
	.reg .b16 	%rs<5>;
	.reg .b32 	%r<12>;
	.reg .b64 	%rd<16>;

	ld.param.u32 	%r3, [_ZN3cub18CUB_300001_SM_10006detail8for_each13static_kernelINS2_12policy_hub_t12policy_500_tEmN6thrust24THRUST_300001_SM_1000_NS8cuda_cub20__uninitialized_fill7functorINS7_10device_ptrIiEEiEEEEvT0_T1__param_1+8];
	ld.param.u64 	%rd4, [_ZN3cub18CUB_300001_SM_10006detail8for_each13static_kernelINS2_12policy_hub_t12policy_500_tEmN6thrust24THRUST_300001_SM_1000_NS8cuda_cub20__uninitialized_fill7functorINS7_10device_ptrIiEEiEEEEvT0_T1__param_1];
	ld.param.u64 	%rd5, [_ZN3cub18CUB_300001_SM_10006detail8for_each13static_kernelINS2_12policy_hub_t12policy_500_tEmN6thrust24THRUST_300001_SM_1000_NS8cuda_cub20__uninitialized_fill7functorINS7_10device_ptrIiEEiEEEEvT0_T1__param_0];
	mov.u32 	%r9, %ctaid.x;
	mul.wide.u32 	%rd1, %r9, 512;
	sub.s64 	%rd2, %rd5, %rd1;
	setp.lt.u64 	%p1, %rd2, 512;
	@%p1 bra 	$L__BB1_2;
	mov.u32 	%r11, %tid.x;
	cvta.to.global.u64 	%rd11, %rd4;
	cvt.u64.u32 	%rd12, %r11;
	add.s64 	%rd13, %rd1, %rd12;
	shl.b64 	%rd14, %rd13, 2;
	add.s64 	%rd15, %rd11, %rd14;
	st.global.u32 	[%rd15], %r3;
	st.global.u32 	[%rd15+1024], %r3;
	bra.uni 	$L__BB1_6;
$L__BB1_2:
	cvta.to.global.u64 	%rd6, %rd4;
	mov.u32 	%r2, %tid.x;
	cvt.u64.u32 	%rd7, %r2;
	setp.le.u64 	%p2, %rd2, %rd7;
	add.s64 	%rd8, %rd1, %rd7;
	shl.b64 	%rd9, %rd8, 2;
	add.s64 	%rd3, %rd6, %rd9;
	@%p2 bra 	$L__BB1_4;
	st.global.u32 	[%rd3], %r3;
$L__BB1_4:
	add.s32 	%r10, %r2, 256;
	cvt.u64.u32 	%rd10, %r10;
	setp.le.u64 	%p3, %rd2, %rd10;
	@%p3 bra 	$L__BB1_6;
	st.global.u32 	[%rd3+1024], %r3;
$L__BB1_6:
	ret;

}
	// .globl	_ZN3cub18CUB_300001_SM_10006detail8for_each13static_kernelINS2_12policy_hub_t12policy_500_tElN6thrust24THRUST_300001_SM_1000_NS8cuda_cub10__tabulate7functorINS7_6detail15normal_iteratorINS7_10device_ptrIiEEEENS7_6system6detail7generic6detail22compute_sequence_valueIivEElEEEEvT0_T1_
.visible .entry _ZN3cub18CUB_300001_SM_10006detail8for_each13static_kernelINS2_12policy_hub_t12policy_500_tElN6thrust24THRUST_300001_SM_1000_NS8cuda_cub10__tabulate7functorINS7_6detail15normal_iteratorINS7_10device_ptrIiEEEENS7_6system6detail7generic6detail22compute_sequence_valueIivEElEEEEvT0_T1_(
	.param .u64 _ZN3cub18CUB_300001_SM_10006detail8for_each13static_kernelINS2_12policy_hub_t12policy_500_tElN6thrust24THRUST_300001_SM_1000_NS8cuda_cub10__tabulate7functorINS7_6detail15normal_iteratorINS7_10device_ptrIiEEEENS7_6system6detail7generic6detail22compute_sequence_valueIivEElEEEEvT0_T1__param_0,
	.param .align 8 .b8 _ZN3cub18CUB_300001_SM_10006detail8for_each13static_kernelINS2_12policy_hub_t12policy_500_tElN6thrust24THRUST_300001_SM_1000_NS8cuda_cub10__tabulate7functorINS7_6detail15normal_iteratorINS7_10device_ptrIiEEEENS7_6system6detail7generic6detail22compute_sequence_valueIivEElEEEEvT0_T1__param_1[16]
)
.maxntid 256
{
	.reg .pred 	%p<4>;
	.reg .b32 	%r<18>;
	.reg .b64 	%rd<20>;

	ld.param.u64 	%rd7, [_ZN3cub18CUB_300001_SM_10006detail8for_each13static_kernelINS2_12policy_hub_t12policy_500_tElN6thrust24THRUST_300001_SM_1000_NS8cuda_cub10__tabulate7functorINS7_6detail15normal_iteratorINS7_10device_ptrIiEEEENS7_6system6detail7generic6detail22compute_sequence_valueIivEElEEEEvT0_T1__param_1];
	ld.param.u64 	%rd8, [_ZN3cub18CUB_300001_SM_10006detail8for_each13static_kernelINS2_12policy_hub_t12policy_500_tElN6thrust24THRUST_300001_SM_1000_NS8cuda_cub10__tabulate7functorINS7_6detail15normal_iteratorINS7_10device_ptrIiEEEENS7_6system6detail7generic6detail22compute_sequence_valueIivEElEEEEvT0_T1__param_0];
	ld.param.v2.u32 	{%r3, %r4}, [_ZN3cub18CUB_300001_SM_10006detail8for_each13static_kernelINS2_12policy_hub_t12policy_500_tElN6thrust24THRUST_300001_SM_1000_NS8cuda_cub10__tabulate7functorINS7_6detail15normal_iteratorINS7_10device_ptrIiEEEENS7_6system6detail7generic6detail22compute_sequence_valueIivEElEEEEvT0_T1__param_1+8];
	mov.u32 	%r5, %ctaid.x;
	mul.wide.u32 	%rd1, %r5, 512;
	sub.s64 	%rd2, %rd8, %rd1;
	setp.lt.s64 	%p1, %rd2, 512;
	@%p1 bra 	$L__BB2_2;
	mov.u32 	%r13, %tid.x;
	cvta.to.global.u64 	%rd15, %rd7;
	cvt.u64.u32 	%rd16, %r13;
	add.s64 	%rd17, %rd1, %rd16;
	cvt.u32.u64 	%r14, %rd17;
	mad.lo.s32 	%r15, %r4, %r14, %r3;
	shl.b64 	%rd18, %rd17, 2;
	add.s64 	%rd19, %rd15, %rd18;
	st.global.u32 	[%rd19], %r15;
	add.s32 	%r16, %r14, 256;
	mad.lo.s32 	%r17, %r4, %r16, %r3;
	st.global.u32 	[%rd19+1024], %r17;
	bra.uni 	$L__BB2_6;
$L__BB2_2:
	cvta.to.global.u64 	%rd3, %rd7;
	mov.u32 	%r6, %tid.x;
	cvt.s64.s32 	%rd4, %rd2;
	cvt.u64.u32 	%rd5, %r6;
	setp.le.s64 	%p2, %rd4, %rd5;
	@%p2 bra 	$L__BB2_4;
	add.s64 	%rd9, %rd1, %rd5;
	cvt.u32.u64 	%r7, %rd9;
	mad.lo.s32 	%r8, %r4, %r7, %r3;
	shl.b64 	%rd10, %rd9, 2;
	add.s64 	%rd11, %rd3, %rd10;
	st.global.u32 	[%rd11], %r8;
$L__BB2_4:
	cvt.u32.u64 	%r9, %rd5;
	add.s32 	%r10, %r9, 256;
	cvt.u64.u32 	%rd6, %r10;
	setp.le.s64 	%p3, %rd4, %rd6;
	@%p3 bra 	$L__BB2_6;
	add.s64 	%rd12, %rd1, %rd6;
	shl.b64 	%rd13, %rd12, 2;
	cvt.u32.u64 	%r11, %rd12;
	mad.lo.s32 	%r12, %r4, %r11, %r3;
	add.s64 	%rd14, %rd13, %rd3;
	st.global.u32 	[%rd14], %r12;
$L__BB2_6:
	ret;

}
	// .globl	_ZN3cub18CUB_300001_SM_10006detail9transform16transform_kernelINS2_10policy_hubILb1EN4cuda3std3__45tupleIJN6thrust24THRUST_300001_SM_1000_NS6detail15normal_iteratorINSA_10device_ptrIiEEEESF_EEEE10policy1000Ei5saxpySF_JPiSK_EEEvT0_iT1_T2_DpNS2_10kernel_argIT3_EE
.visible .entry _ZN3cub18CUB_300001_SM_10006detail9transform16transform_kernelINS2_10policy_hubILb1EN4cuda3std3__45tupleIJN6thrust24THRUST_300001_SM_1000_NS6detail15normal_iteratorINSA_10device_ptrIiEEEESF_EEEE10policy1000Ei5saxpySF_JPiSK_EEEvT0_iT1_T2_DpNS2_10kernel_argIT3_EE(
	.param .u32 _ZN3cub18CUB_300001_SM_10006detail9transform16transform_kernelINS2_10policy_hubILb1EN4cuda3std3__45tupleIJN6thrust24THRUST_300001_SM_1000_NS6detail15normal_iteratorINSA_10device_ptrIiEEEESF_EEEE10policy1000Ei5saxpySF_JPiSK_EEEvT0_iT1_T2_DpNS2_10kernel_argIT3_EE_param_0,
	.param .u32 _ZN3cub18CUB_300001_SM_10006detail9transform16transform_kernelINS2_10policy_hubILb1EN4cuda3std3__45tupleIJN6thrust24THRUST_300001_SM_1000_NS6detail15normal_iteratorINSA_10device_ptrIiEEEESF_EEEE10policy1000Ei5saxpySF_JPiSK_EEEvT0_iT1_T2_DpNS2_10kernel_argIT3_EE_param_1,
	.param .align 4 .b8 _ZN3cub18CUB_300001_SM_10006detail9transform16transform_kernelINS2_10policy_hubILb1EN4cuda3std3__45tupleIJN6thrust24THRUST_300001_SM_1000_NS6detail15normal_iteratorINSA_10device_ptrIiEEEESF_EEEE10policy1000Ei5saxpySF_JPiSK_EEEvT0_iT1_T2_DpNS2_10kernel_argIT3_EE_param_2[4],
	.param .align 8 .b8 _ZN3cub18CUB_300001_SM_10006detail9transform16transform_kernelINS2_10policy_hubILb1EN4cuda3std3__45tupleIJN6thrust24THRUST_300001_SM_1000_NS6detail15normal_iteratorINSA_10device_ptrIiEEEESF_EEEE10policy1000Ei5saxpySF_JPiSK_EEEvT0_iT1_T2_DpNS2_10kernel_argIT3_EE_param_3[8],
	.param .align 8 .b8 _ZN3cub18CUB_300001_SM_10006detail9transform16transform_kernelINS2_10policy_hubILb1EN4cuda3std3__45tupleIJN6thrust24THRUST_300001_SM_1000_NS6detail15normal_iteratorINSA_10device_ptrIiEEEESF_EEEE10policy1000Ei5saxpySF_JPiSK_EEEvT0_iT1_T2_DpNS2_10kernel_argIT3_EE_param_4[16],
	.param .align 8 .b8 _ZN3cub18CUB_300001_SM_10006detail9transform16transform_kernelINS2_10policy_hubILb1EN4cuda3std3__45tupleIJN6thrust24THRUST_300001_SM_1000_NS6detail15normal_iteratorINSA_10device_ptrIiEEEESF_EEEE10policy1000Ei5saxpySF_JPiSK_EEEvT0_iT1_T2_DpNS2_10kernel_argIT3_EE_param_5[16]
)
.maxntid 128
{
	.reg .pred 	%p<38>;
	.reg .b32 	%r<203>;
	.reg .b64 	%rd<97>;
	.reg .b64 	%fd<31>;

	ld.param.u32 	%r46, [_ZN3cub18CUB_300001_SM_10006detail9transform16transform_kernelINS2_10policy_hubILb1EN4cuda3std3__45tupleIJN6thrust24THRUST_300001_SM_1000_NS6detail15normal_iteratorINSA_10device_ptrIiEEEESF_EEEE10policy1000Ei5saxpySF_JPiSK_EEEvT0_iT1_T2_DpNS2_10kernel_argIT3_EE_param_2];
	ld.param.u32 	%r47, [_ZN3cub18CUB_300001_SM_10006detail9transform16transform_kernelINS2_10policy_hubILb1EN4cuda3std3__45tupleIJN6thrust24THRUST_300001_SM_1000_NS6detail15normal_iteratorINSA_10device_ptrIiEEEESF_EEEE10policy1000Ei5saxpySF_JPiSK_EEEvT0_iT1_T2_DpNS2_10kernel_argIT3_EE_param_0];
	ld.param.u64 	%rd27, [_ZN3cub18CUB_300001_SM_10006detail9transform16transform_kernelINS2_10policy_hubILb1EN4cuda3std3__45tupleIJN6thrust24THRUST_300001_SM_1000_NS6detail15normal_iteratorINSA_10device_ptrIiEEEESF_EEEE10policy1000Ei5saxpySF_JPiSK_EEEvT0_iT1_T2_DpNS2_10kernel_argIT3_EE_param_5];
	ld.param.u64 	%rd25, [_ZN3cub18CUB_300001_SM_10006detail9transform16transform_kernelINS2_10policy_hubILb1EN4cuda3std3__45tupleIJN6thrust24THRUST_300001_SM_1000_NS6detail15normal_iteratorINSA_10device_ptrIiEEEESF_EEEE10policy1000Ei5saxpySF_JPiSK_EEEvT0_iT1_T2_DpNS2_10kernel_argIT3_EE_param_4];
	ld.param.u64 	%rd29, [_ZN3cub18CUB_300001_SM_10006detail9transform16transform_kernelINS2_10policy_hubILb1EN4cuda3std3__45tupleIJN6thrust24THRUST_300001_SM_1000_NS6detail15normal_iteratorINSA_10device_ptrIiEEEESF_EEEE10policy1000Ei5saxpySF_JPiSK_EEEvT0_iT1_T2_DpNS2_10kernel_argIT3_EE_param_3];
	ld.param.u32 	%r45, [_ZN3cub18CUB_300001_SM_10006detail9transform16transform_kernelINS2_10policy_hubILb1EN4cuda3std3__45tupleIJN6thrust24THRUST_300001_SM_1000_NS6detail15normal_iteratorINSA_10device_ptrIiEEEESF_EEEE10policy1000Ei5saxpySF_JPiSK_EEEvT0_iT1_T2_DpNS2_10kernel_argIT3_EE_param_1];
	cvta.to.global.u64 	%rd1, %rd29;
	cvta.to.global.u64 	%rd2, %rd25;
	cvta.to.global.u64 	%rd3, %rd27;
	shl.b32 	%r1, %r45, 7;
	mov.u32 	%r48, %ctaid.x;
	mul.lo.s32 	%r2, %r1, %r48;
	sub.s32 	%r3, %r47, %r2;
	min.s32 	%r4, %r1, %r3;
	shl.b32 	%r5, %r4, 2;
	mov.u32 	%r6, %tid.x;
	shl.b32 	%r193, %r6, 7;
	setp.ge.s32 	%p1, %r193, %r5;
	@%p1 bra 	$L__BB3_5;
	mul.wide.u32 	%rd4, %r6, 128;
	add.s64 	%rd30, %rd2, %rd4;
	mul.wide.s32 	%rd5, %r2, 4;
	add.s64 	%rd94, %rd30, %rd5;
	mov.u32 	%r192, %r193;
$L__BB3_2:
	.pragma "nounroll";
	// begin inline asm
	prefetch.global.L2 [%rd94];
	// end inline asm
	add.s32 	%r192, %r192, 16384;
	add.s64 	%rd94, %rd94, 16384;
	setp.lt.s32 	%p2, %r192, %r5;
	@%p2 bra 	$L__BB3_2;
	add.s64 	%rd32, %rd3, %rd4;
	add.s64 	%rd95, %rd32, %rd5;
$L__BB3_4:
	.pragma "nounroll";
	// begin inline asm
	prefetch.global.L2 [%rd95];
	// end inline asm
	add.s32 	%r193, %r193, 16384;
	add.s64 	%rd95, %rd95, 16384;
	setp.lt.s32 	%p3, %r193, %r5;
	@%p3 bra 	$L__BB3_4;
$L__BB3_5:
	mul.wide.s32 	%rd96, %r2, 4;
	add.s64 	%rd12, %rd2, %rd96;
	add.s64 	%rd13, %rd3, %rd96;
	add.s64 	%rd14, %rd1, %rd96;
	setp.gt.s32 	%p4, %r1, %r3;
	@%p4 bra 	$L__BB3_18;
	setp.lt.s32 	%p5, %r45, 1;
	@%p5 bra 	$L__BB3_59;
	setp.lt.u32 	%p6, %r45, 8;
	mov.b32 	%r201, 0;
	@%p6 bra 	$L__BB3_10;
	and.b32  	%r50, %r45, 2147483640;
	neg.s32 	%r195, %r50;
	mul.wide.u32 	%rd35, %r6, 4;
	add.s64 	%rd15, %rd1, %rd35;
	add.s64 	%rd36, %rd96, 1536;
	add.s64 	%rd17, %rd2, %rd36;
	add.s32 	%r194, %r6, 128;
	add.s64 	%rd18, %rd3, %rd36;
	add.s64 	%rd19, %rd1, %rd36;
$L__BB3_9:
	.pragma "nounroll";
	and.b32  	%r201, %r45, 2147483640;
	mul.wide.s32 	%rd37, %r194, 4;
	add.s64 	%rd38, %rd17, %rd37;
	add.s64 	%rd39, %rd18, %rd37;
	add.s64 	%rd40, %rd19, %rd37;
	cvta.to.global.u64 	%rd41, %rd25;
	mul.wide.u32 	%rd42, %r6, 4;
	add.s64 	%rd43, %rd41, %rd42;
	add.s64 	%rd44, %rd43, %rd96;
	cvta.to.global.u64 	%rd45, %rd27;
	add.s64 	%rd46, %rd45, %rd42;
	add.s64 	%rd47, %rd46, %rd96;
	ld.global.u32 	%r51, [%rd44];
	ld.global.u32 	%r52, [%rd47];
	mad.lo.s32 	%r53, %r51, %r46, %r52;
	cvt.rn.f64.s32 	%fd1, %r53;
	cvt.rzi.s32.f64 	%r54, %fd1;
	add.s64 	%rd48, %rd15, %rd96;
	st.global.u32 	[%rd48], %r54;
	ld.global.u32 	%r55, [%rd38+-1536];
	ld.global.u32 	%r56, [%rd39+-1536];
	mad.lo.s32 	%r57, %r55, %r46, %r56;
	cvt.rn.f64.s32 	%fd2, %r57;
	cvt.rzi.s32.f64 	%r58, %fd2;
	st.global.u32 	[%rd40+-1536], %r58;
	ld.global.u32 	%r59, [%rd38+-1024];
	ld.global.u32 	%r60, [%rd39+-1024];
	mad.lo.s32 	%r61, %r59, %r46, %r60;
	cvt.rn.f64.s32 	%fd3, %r61;
	cvt.rzi.s32.f64 	%r62, %fd3;
	st.global.u32 	[%rd40+-1024], %r62;
	ld.global.u32 	%r63, [%rd38+-512];
	ld.global.u32 	%r64, [%rd39+-512];
	mad.lo.s32 	%r65, %r63, %r46, %r64;
	cvt.rn.f64.s32 	%fd4, %r65;
	cvt.rzi.s32.f64 	%r66, %fd4;
	st.global.u32 	[%rd40+-512], %r66;
	ld.global.u32 	%r67, [%rd38];
	ld.global.u32 	%r68, [%rd39];
	mad.lo.s32 	%r69, %r67, %r46, %r68;
	cvt.rn.f64.s32 	%fd5, %r69;
	cvt.rzi.s32.f64 	%r70, %fd5;
	st.global.u32 	[%rd40], %r70;
	ld.global.u32 	%r71, [%rd38+512];
	ld.global.u32 	%r72, [%rd39+512];
	mad.lo.s32 	%r73, %r71, %r46, %r72;
	cvt.rn.f64.s32 	%fd6, %r73;
	cvt.rzi.s32.f64 	%r74, %fd6;
	st.global.u32 	[%rd40+512], %r74;
	ld.global.u32 	%r75, [%rd38+1024];
	ld.global.u32 	%r76, [%rd39+1024];
	mad.lo.s32 	%r77, %r75, %r46, %r76;
	cvt.rn.f64.s32 	%fd7, %r77;
	cvt.rzi.s32.f64 	%r78, %fd7;
	st.global.u32 	[%rd40+1024], %r78;
	ld.global.u32 	%r79, [%rd38+1536];
	ld.global.u32 	%r80, [%rd39+1536];
	mad.lo.s32 	%r81, %r79, %r46, %r80;
	cvt.rn.f64.s32 	%fd8, %r81;
	cvt.rzi.s32.f64 	%r82, %fd8;
	st.global.u32 	[%rd40+1536], %r82;
	add.s32 	%r195, %r195, 8;
	add.s64 	%rd96, %rd96, 4096;
	add.s32 	%r194, %r194, 1024;
	setp.eq.s32 	%p7, %r195, 0;
	@%p7 bra 	$L__BB3_10;
	bra.uni 	$L__BB3_9;
$L__BB3_10:
	and.b32  	%r39, %r45, 7;
	setp.eq.s32 	%p8, %r39, 0;
	@%p8 bra 	$L__BB3_59;
	and.b32  	%r40, %r45, 3;
	setp.lt.u32 	%p9, %r39, 4;
	@%p9 bra 	$L__BB3_13;
	shl.b32 	%r83, %r201, 7;
	add.s32 	%r84, %r83, %r6;
	mul.wide.s32 	%rd49, %r84, 4;
	add.s64 	%rd50, %rd12, %rd49;
	add.s64 	%rd51, %rd13, %rd49;
	ld.global.u32 	%r85, [%rd50];
	ld.global.u32 	%r86, [%rd51];
	mad.lo.s32 	%r87, %r85, %r46, %r86;
	cvt.rn.f64.s32 	%fd9, %r87;
	cvt.rzi.s32.f64 	%r88, %fd9;
	add.s64 	%rd52, %rd14, %rd49;
	st.global.u32 	[%rd52], %r88;
	ld.global.u32 	%r89, [%rd50+512];
	ld.global.u32 	%r90, [%rd51+512];
	mad.lo.s32 	%r91, %r89, %r46, %r90;
	cvt.rn.f64.s32 	%fd10, %r91;
	cvt.rzi.s32.f64 	%r92, %fd10;
	st.global.u32 	[%rd52+512], %r92;
	ld.global.u32 	%r93, [%rd50+1024];
	ld.global.u32 	%r94, [%rd51+1024];
	mad.lo.s32 	%r95, %r93, %r46, %r94;
	cvt.rn.f64.s32 	%fd11, %r95;
	cvt.rzi.s32.f64 	%r96, %fd11;
	st.global.u32 	[%rd52+1024], %r96;
	ld.global.u32 	%r97, [%rd50+1536];
	ld.global.u32 	%r98, [%rd51+1536];
	mad.lo.s32 	%r99, %r97, %r46, %r98;
	cvt.rn.f64.s32 	%fd12, %r99;
	cvt.rzi.s32.f64 	%r100, %fd12;
	st.global.u32 	[%rd52+1536], %r100;
	add.s32 	%r201, %r201, 4;
$L__BB3_13:
	setp.eq.s32 	%p10, %r40, 0;
	@%p10 bra 	$L__BB3_59;
	setp.eq.s32 	%p11, %r40, 1;
	@%p11 bra 	$L__BB3_16;
	shl.b32 	%r101, %r201, 7;
	add.s32 	%r102, %r101, %r6;
	mul.wide.s32 	%rd53, %r102, 4;
	add.s64 	%rd54, %rd12, %rd53;
	add.s64 	%rd55, %rd13, %rd53;
	ld.global.u32 	%r103, [%rd54];
	ld.global.u32 	%r104, [%rd55];
	mad.lo.s32 	%r105, %r103, %r46, %r104;
	cvt.rn.f64.s32 	%fd13, %r105;
	cvt.rzi.s32.f64 	%r106, %fd13;
	add.s64 	%rd56, %rd14, %rd53;
	st.global.u32 	[%rd56], %r106;
	ld.global.u32 	%r107, [%rd54+512];
	ld.global.u32 	%r108, [%rd55+512];
	mad.lo.s32 	%r109, %r107, %r46, %r108;
	cvt.rn.f64.s32 	%fd14, %r109;
	cvt.rzi.s32.f64 	%r110, %fd14;
	st.global.u32 	[%rd56+512], %r110;
	add.s32 	%r201, %r201, 2;
$L__BB3_16:
	and.b32  	%r111, %r45, 1;
	setp.eq.b32 	%p12, %r111, 1;
	not.pred 	%p13, %p12;
	@%p13 bra 	$L__BB3_59;
	shl.b32 	%r112, %r201, 7;
	add.s32 	%r113, %r112, %r6;
	mul.wide.s32 	%rd57, %r113, 4;
	add.s64 	%rd58, %rd12, %rd57;
	add.s64 	%rd59, %rd13, %rd57;
	ld.global.u32 	%r114, [%rd58];
	ld.global.u32 	%r115, [%rd59];
	mad.lo.s32 	%r116, %r114, %r46, %r115;
	cvt.rn.f64.s32 	%fd15, %r116;
	cvt.rzi.s32.f64 	%r117, %fd15;
	add.s64 	%rd60, %rd14, %rd57;
	st.global.u32 	[%rd60], %r117;
	bra.uni 	$L__BB3_59;
$L__BB3_18:
	setp.lt.s32 	%p14, %r45, 1;
	@%p14 bra 	$L__BB3_59;
	and.b32  	%r15, %r45, 7;
	setp.lt.u32 	%p15, %r45, 8;
	mov.b32 	%r197, 0;
	@%p15 bra 	$L__BB3_38;
	and.b32  	%r197, %r45, 2147483640;
	mov.b32 	%r196, 0;
$L__BB3_21:
	.pragma "nounroll";
	shl.b32 	%r120, %r196, 7;
	add.s32 	%r23, %r120, %r6;
	setp.ge.s32 	%p16, %r23, %r4;
	@%p16 bra 	$L__BB3_23;
	mul.wide.u32 	%rd61, %r23, 4;
	add.s64 	%rd62, %rd12, %rd61;
	add.s64 	%rd63, %rd13, %rd61;
	ld.global.u32 	%r121, [%rd62];
	ld.global.u32 	%r122, [%rd63];
	mad.lo.s32 	%r123, %r121, %r46, %r122;
	cvt.rn.f64.s32 	%fd16, %r123;
	cvt.rzi.s32.f64 	%r124, %fd16;
	add.s64 	%rd64, %rd14, %rd61;
	st.global.u32 	[%rd64], %r124;
$L__BB3_23:
	add.s32 	%r125, %r23, 128;
	setp.ge.s32 	%p17, %r125, %r4;
	mul.wide.s32 	%rd65, %r125, 4;
	add.s64 	%rd22, %rd12, %rd65;
	add.s64 	%rd23, %rd13, %rd65;
	add.s64 	%rd24, %rd14, %rd65;
	@%p17 bra 	$L__BB3_25;
	ld.global.u32 	%r126, [%rd22];
	ld.global.u32 	%r127, [%rd23];
	mad.lo.s32 	%r128, %r126, %r46, %r127;
	cvt.rn.f64.s32 	%fd17, %r128;
	cvt.rzi.s32.f64 	%r129, %fd17;
	st.global.u32 	[%rd24], %r129;
$L__BB3_25:
	add.s32 	%r130, %r23, 256;
	setp.ge.s32 	%p18, %r130, %r4;
	@%p18 bra 	$L__BB3_27;
	ld.global.u32 	%r131, [%rd22+512];
	ld.global.u32 	%r132, [%rd23+512];
	mad.lo.s32 	%r133, %r131, %r46, %r132;
	cvt.rn.f64.s32 	%fd18, %r133;
	cvt.rzi.s32.f64 	%r134, %fd18;
	st.global.u32 	[%rd24+512], %r134;
$L__BB3_27:
	add.s32 	%r135, %r23, 384;
	setp.ge.s32 	%p19, %r135, %r4;
	@%p19 bra 	$L__BB3_29;
	ld.global.u32 	%r136, [%rd22+1024];
	ld.global.u32 	%r137, [%rd23+1024];
	mad.lo.s32 	%r138, %r136, %r46, %r137;
	cvt.rn.f64.s32 	%fd19, %r138;
	cvt.rzi.s32.f64 	%r139, %fd19;
	st.global.u32 	[%rd24+1024], %r139;
$L__BB3_29:
	add.s32 	%r140, %r23, 512;
	setp.ge.s32 	%p20, %r140, %r4;
	@%p20 bra 	$L__BB3_31;
	ld.global.u32 	%r141, [%rd22+1536];
	ld.global.u32 	%r142, [%rd23+1536];
	mad.lo.s32 	%r143, %r141, %r46, %r142;
	cvt.rn.f64.s32 	%fd20, %r143;
	cvt.rzi.s32.f64 	%r144, %fd20;
	st.global.u32 	[%rd24+1536], %r144;
$L__BB3_31:
	add.s32 	%r145, %r23, 640;
	setp.ge.s32 	%p21, %r145, %r4;
	@%p21 bra 	$L__BB3_33;
	ld.global.u32 	%r146, [%rd22+2048];
	ld.global.u32 	%r147, [%rd23+2048];
	mad.lo.s32 	%r148, %r146, %r46, %r147;
	cvt.rn.f64.s32 	%fd21, %r148;
	cvt.rzi.s32.f64 	%r149, %fd21;
	st.global.u32 	[%rd24+2048], %r149;
$L__BB3_33:
	add.s32 	%r150, %r23, 768;
	setp.ge.s32 	%p22, %r150, %r4;
	@%p22 bra 	$L__BB3_35;
	ld.global.u32 	%r151, [%rd22+2560];
	ld.global.u32 	%r152, [%rd23+2560];
	mad.lo.s32 	%r153, %r151, %r46, %r152;
	cvt.rn.f64.s32 	%fd22, %r153;
	cvt.rzi.s32.f64 	%r154, %fd22;
	st.global.u32 	[%rd24+2560], %r154;
$L__BB3_35:
	add.s32 	%r155, %r23, 896;
	setp.ge.s32 	%p23, %r155, %r4;
	@%p23 bra 	$L__BB3_37;
	ld.global.u32 	%r156, [%rd22+3072];
	ld.global.u32 	%r157, [%rd23+3072];
	mad.lo.s32 	%r158, %r156, %r46, %r157;
	cvt.rn.f64.s32 	%fd23, %r158;
	cvt.rzi.s32.f64 	%r159, %fd23;
	st.global.u32 	[%rd24+3072], %r159;
$L__BB3_37:
	add.s32 	%r196, %r196, 8;
	setp.ne.s32 	%p24, %r196, %r197;
	@%p24 bra 	$L__BB3_21;
$L__BB3_38:
	setp.eq.s32 	%p25, %r15, 0;
	@%p25 bra 	$L__BB3_59;
	and.b32  	%r26, %r45, 3;
	setp.lt.u32 	%p26, %r15, 4;
	@%p26 bra 	$L__BB3_49;
	shl.b32 	%r160, %r197, 7;
	add.s32 	%r27, %r160, %r6;
	setp.ge.s32 	%p27, %r27, %r4;
	@%p27 bra 	$L__BB3_42;
	mul.wide.s32 	%rd66, %r27, 4;
	add.s64 	%rd67, %rd12, %rd66;
	add.s64 	%rd68, %rd13, %rd66;
	ld.global.u32 	%r161, [%rd67];
	ld.global.u32 	%r162, [%rd68];
	mad.lo.s32 	%r163, %r161, %r46, %r162;
	cvt.rn.f64.s32 	%fd24, %r163;
	cvt.rzi.s32.f64 	%r164, %fd24;
	add.s64 	%rd69, %rd14, %rd66;
	st.global.u32 	[%rd69], %r164;
$L__BB3_42:
	add.s32 	%r28, %r27, 128;
	setp.ge.s32 	%p28, %r28, %r4;
	@%p28 bra 	$L__BB3_44;
	mul.wide.s32 	%rd70, %r28, 4;
	add.s64 	%rd71, %rd12, %rd70;
	add.s64 	%rd72, %rd13, %rd70;
	ld.global.u32 	%r165, [%rd71];
	ld.global.u32 	%r166, [%rd72];
	mad.lo.s32 	%r167, %r165, %r46, %r166;
	cvt.rn.f64.s32 	%fd25, %r167;
	cvt.rzi.s32.f64 	%r168, %fd25;
	add.s64 	%rd73, %rd14, %rd70;
	st.global.u32 	[%rd73], %r168;
$L__BB3_44:
	add.s32 	%r29, %r27, 256;
	setp.ge.s32 	%p29, %r29, %r4;
	@%p29 bra 	$L__BB3_46;
	mul.wide.s32 	%rd74, %r29, 4;
	add.s64 	%rd75, %rd12, %rd74;
	add.s64 	%rd76, %rd13, %rd74;
	ld.global.u32 	%r169, [%rd75];
	ld.global.u32 	%r170, [%rd76];
	mad.lo.s32 	%r171, %r169, %r46, %r170;
	cvt.rn.f64.s32 	%fd26, %r171;
	cvt.rzi.s32.f64 	%r172, %fd26;
	add.s64 	%rd77, %rd14, %rd74;
	st.global.u32 	[%rd77], %r172;
$L__BB3_46:
	add.s32 	%r30, %r27, 384;
	setp.ge.s32 	%p30, %r30, %r4;
	@%p30 bra 	$L__BB3_48;
	mul.wide.s32 	%rd78, %r30, 4;
	add.s64 	%rd79, %rd12, %rd78;
	add.s64 	%rd80, %rd13, %rd78;
	ld.global.u32 	%r173, [%rd79];
	ld.global.u32 	%r174, [%rd80];
	mad.lo.s32 	%r175, %r173, %r46, %r174;
	cvt.rn.f64.s32 	%fd27, %r175;
	cvt.rzi.s32.f64 	%r176, %fd27;
	add.s64 	%rd81, %rd14, %rd78;
	st.global.u32 	[%rd81], %r176;
$L__BB3_48:
	add.s32 	%r197, %r197, 4;
$L__BB3_49:
	setp.eq.s32 	%p31, %r26, 0;
	@%p31 bra 	$L__BB3_59;
	setp.eq.s32 	%p32, %r26, 1;
	@%p32 bra 	$L__BB3_56;
	shl.b32 	%r177, %r197, 7;
	add.s32 	%r33, %r177, %r6;
	setp.ge.s32 	%p33, %r33, %r4;
	@%p33 bra 	$L__BB3_53;
	mul.wide.s32 	%rd82, %r33, 4;
	add.s64 	%rd83, %rd12, %rd82;
	add.s64 	%rd84, %rd13, %rd82;
	ld.global.u32 	%r178, [%rd83];
	ld.global.u32 	%r179, [%rd84];
	mad.lo.s32 	%r180, %r178, %r46, %r179;
	cvt.rn.f64.s32 	%fd28, %r180;
	cvt.rzi.s32.f64 	%r181, %fd28;
	add.s64 	%rd85, %rd14, %rd82;
	st.global.u32 	[%rd85], %r181;
$L__BB3_53:
	add.s32 	%r34, %r33, 128;
	setp.ge.s32 	%p34, %r34, %r4;
	@%p34 bra 	$L__BB3_55;
	mul.wide.s32 	%rd86, %r34, 4;
	add.s64 	%rd87, %rd12, %rd86;
	add.s64 	%rd88, %rd13, %rd86;
	ld.global.u32 	%r182, [%rd87];
	ld.global.u32 	%r183, [%rd88];
	mad.lo.s32 	%r184, %r182, %r46, %r183;
	cvt.rn.f64.s32 	%fd29, %r184;
	cvt.rzi.s32.f64 	%r185, %fd29;
	add.s64 	%rd89, %rd14, %rd86;
	st.global.u32 	[%rd89], %r185;
$L__BB3_55:
	add.s32 	%r197, %r197, 2;
$L__BB3_56:
	and.b32  	%r186, %r45, 1;
	setp.eq.b32 	%p35, %r186, 1;
	not.pred 	%p36, %p35;
	@%p36 bra 	$L__BB3_59;
	shl.b32 	%r187, %r197, 7;
	add.s32 	%r37, %r187, %r6;
	setp.ge.s32 	%p37, %r37, %r4;
	@%p37 bra 	$L__BB3_59;
	mul.wide.s32 	%rd90, %r37, 4;
	add.s64 	%rd91, %rd12, %rd90;
	add.s64 	%rd92, %rd13, %rd90;
	ld.global.u32 	%r188, [%rd91];
	ld.global.u32 	%r189, [%rd92];
	mad.lo.s32 	%r190, %r188, %r46, %r189;
	cvt.rn.f64.s32 	%fd30, %r190;
	cvt.rzi.s32.f64 	%r191, %fd30;
	add.s64 	%rd93, %rd14, %rd90;
	st.global.u32 	[%rd93], %r191;
$L__BB3_59:
	ret;

}
	// .globl	_ZN3cub18CUB_300001_SM_10006detail9transform16transform_kernelINS2_10policy_hubILb1EN4cuda3std3__45tupleIJN6thrust24THRUST_300001_SM_1000_NS6detail15normal_iteratorINSA_10device_ptrIiEEEESF_EEEE10policy1000El5saxpySF_JPiSK_EEEvT0_iT1_T2_DpNS2_10kernel_argIT3_EE
.visible .entry _ZN3cub18CUB_300001_SM_10006detail9transform16transform_kernelINS2_10policy_hubILb1EN4cuda3std3__45tupleIJN6thrust24THRUST_300001_SM_1000_NS6detail15normal_iteratorINSA_10device_ptrIiEEEESF_EEEE10policy1000El5saxpySF_JPiSK_EEEvT0_iT1_T2_DpNS2_10kernel_argIT3_EE(
	.param .u64 _ZN3cub18CUB_300001_SM_10006detail9transform16transform_kernelINS2_10policy_hubILb1EN4cuda3std3__45tupleIJN6thrust24THRUST_300001_SM_1000_NS6detail15normal_iteratorINSA_10device_ptrIiEEEESF_EEEE10policy1000El5saxpySF_JPiSK_EEEvT0_iT1_T2_DpNS2_10kernel_argIT3_EE_param_0,
	.param .u32 _ZN3cub18CUB_300001_SM_10006detail9transform16transform_kernelINS2_10policy_hubILb1EN4cuda3std3__45tupleIJN6thrust24THRUST_300001_SM_1000_NS6detail15normal_iteratorINSA_10device_ptrIiEEEESF_EEEE10policy1000El5saxpySF_JPiSK_EEEvT0_iT1_T2_DpNS2_10kernel_argIT3_EE_param_1,
	.param .align 4 .b8 _ZN3cub18CUB_300001_SM_10006detail9transform16transform_kernelINS2_10policy_hubILb1EN4cuda3std3__45tupleIJN6thrust24THRUST_300001_SM_1000_NS6detail15normal_iteratorINSA_10device_ptrIiEEEESF_EEEE10policy1000El5saxpySF_JPiSK_EEEvT0_iT1_T2_DpNS2_10kernel_argIT3_EE_param_2[4],
	.param .align 8 .b8 _ZN3cub18CUB_300001_SM_10006detail9transform16transform_kernelINS2_10policy_hubILb1EN4cuda3std3__45tupleIJN6thrust24THRUST_300001_SM_1000_NS6detail15normal_iteratorINSA_10device_ptrIiEEEESF_EEEE10policy1000El5saxpySF_JPiSK_EEEvT0_iT1_T2_DpNS2_10kernel_argIT3_EE_param_3[8],
	.param .align 8 .b8 _ZN3cub18CUB_300001_SM_10006detail9transform16transform_kernelINS2_10policy_hubILb1EN4cuda3std3__45tupleIJN6thrust24THRUST_300001_SM_1000_NS6detail15normal_iteratorINSA_10device_ptrIiEEEESF_EEEE10policy1000El5saxpySF_JPiSK_EEEvT0_iT1_T2_DpNS2_10kernel_argIT3_EE_param_4[16],
	.param .align 8 .b8 _ZN3cub18CUB_300001_SM_10006detail9transform16transform_kernelINS2_10policy_hubILb1EN4cuda3std3__45tupleIJN6thrust24THRUST_300001_SM_1000_NS6detail15normal_iteratorINSA_10device_ptrIiEEEESF_EEEE10policy1000El5saxpySF_JPiSK_EEEvT0_iT1_T2_DpNS2_10kernel_argIT3_EE_param_5[16]
)
.maxntid 128
{
	.reg .pred 	%p<38>;
	.reg .b32 	%r<200>;
	.reg .b64 	%rd<103>;
	.reg .b64 	%fd<31>;

	ld.param.u32 	%r44, [_ZN3cub18CUB_300001_SM_10006detail9transform16transform_kernelINS2_10policy_hubILb1EN4cuda3std3__45tupleIJN6thrust24THRUST_300001_SM_1000_NS6detail15normal_iteratorINSA_10device_ptrIiEEEESF_EEEE10policy1000El5saxpySF_JPiSK_EEEvT0_iT1_T2_DpNS2_10kernel_argIT3_EE_param_2];
	ld.param.u64 	%rd30, [_ZN3cub18CUB_300001_SM_10006detail9transform16transform_kernelINS2_10policy_hubILb1EN4cuda3std3__45tupleIJN6thrust24THRUST_300001_SM_1000_NS6detail15normal_iteratorINSA_10device_ptrIiEEEESF_EEEE10policy1000El5saxpySF_JPiSK_EEEvT0_iT1_T2_DpNS2_10kernel_argIT3_EE_param_0];
	ld.param.u64 	%rd28, [_ZN3cub18CUB_300001_SM_10006detail9transform16transform_kernelINS2_10policy_hubILb1EN4cuda3std3__45tupleIJN6thrust24THRUST_300001_SM_1000_NS6detail15normal_iteratorINSA_10device_ptrIiEEEESF_EEEE10policy1000El5saxpySF_JPiSK_EEEvT0_iT1_T2_DpNS2_10kernel_argIT3_EE_param_5];
	ld.param.u64 	%rd26, [_ZN3cub18CUB_300001_SM_10006detail9transform16transform_kernelINS2_10policy_hubILb1EN4cuda3std3__45tupleIJN6thrust24THRUST_300001_SM_1000_NS6detail15normal_iteratorINSA_10device_ptrIiEEEESF_EEEE10policy1000El5saxpySF_JPiSK_EEEvT0_iT1_T2_DpNS2_10kernel_argIT3_EE_param_4];
	ld.param.u64 	%rd31, [_ZN3cub18CUB_300001_SM_10006detail9transform16transform_kernelINS2_10policy_hubILb1EN4cuda3std3__45tupleIJN6thrust24THRUST_300001_SM_1000_NS6detail15normal_iteratorINSA_10device_ptrIiEEEESF_EEEE10policy1000El5saxpySF_JPiSK_EEEvT0_iT1_T2_DpNS2_10kernel_argIT3_EE_param_3];
	ld.param.u32 	%r43, [_ZN3cub18CUB_300001_SM_10006detail9transform16transform_kernelINS2_10policy_hubILb1EN4cuda3std3__45tupleIJN6thrust24THRUST_300001_SM_1000_NS6detail15normal_iteratorINSA_10device_ptrIiEEEESF_EEEE10policy1000El5saxpySF_JPiSK_EEEvT0_iT1_T2_DpNS2_10kernel_argIT3_EE_param_1];
	cvta.to.global.u64 	%rd1, %rd31;
	cvta.to.global.u64 	%rd2, %rd26;
	cvta.to.global.u64 	%rd3, %rd28;
	shl.b32 	%r1, %r43, 7;
	mov.u32 	%r45, %ctaid.x;
	cvt.u64.u32 	%rd32, %r45;
	cvt.s64.s32 	%rd33, %r1;
	mul.lo.s64 	%rd4, %rd33, %rd32;
	sub.s64 	%rd34, %rd30, %rd4;
	min.s64 	%rd35, %rd34, %rd33;
	cvt.u32.u64 	%r2, %rd35;
	shl.b32 	%r3, %r2, 2;
	mov.u32 	%r4, %tid.x;
	shl.b32 	%r190, %r4, 7;
	setp.ge.s32 	%p1, %r190, %r3;
	@%p1 bra 	$L__BB4_5;
	shl.b64 	%rd5, %rd4, 2;
	add.s64 	%rd36, %rd2, %rd5;
	mul.wide.u32 	%rd6, %r4, 128;
	add.s64 	%rd100, %rd36, %rd6;
	mov.u32 	%r189, %r190;
$L__BB4_2:
	.pragma "nounroll";
	// begin inline asm
	prefetch.global.L2 [%rd100];
	// end inline asm
	add.s32 	%r189, %r189, 16384;
	add.s64 	%rd100, %rd100, 16384;
	setp.lt.s32 	%p2, %r189, %r3;
	@%p2 bra 	$L__BB4_2;
	add.s64 	%rd38, %rd3, %rd5;
	add.s64 	%rd101, %rd38, %rd6;
$L__BB4_4:
	.pragma "nounroll";
	// begin inline asm
	prefetch.global.L2 [%rd101];
	// end inline asm
	add.s32 	%r190, %r190, 16384;
	add.s64 	%rd101, %rd101, 16384;
	setp.lt.s32 	%p3, %r190, %r3;
	@%p3 bra 	$L__BB4_4;
$L__BB4_5:
	shl.b64 	%rd102, %rd4, 2;
	add.s64 	%rd13, %rd2, %rd102;
	add.s64 	%rd14, %rd3, %rd102;
	add.s64 	%rd15, %rd1, %rd102;
	setp.eq.s32 	%p4, %r1, %r2;
	@%p4 bra 	$L__BB4_47;
	setp.lt.s32 	%p5, %r43, 1;
	@%p5 bra 	$L__BB4_59;
	and.b32  	%r11, %r43, 7;
	setp.lt.u32 	%p6, %r43, 8;
	mov.b32 	%r197, 0;
	@%p6 bra 	$L__BB4_26;
	and.b32  	%r197, %r43, 2147483640;
	mov.b32 	%r193, 0;
$L__BB4_9:
	.pragma "nounroll";
	shl.b32 	%r48, %r193, 7;
	add.s32 	%r21, %r48, %r4;
	setp.ge.s32 	%p7, %r21, %r2;
	@%p7 bra 	$L__BB4_11;
	mul.wide.u32 	%rd41, %r21, 4;
	add.s64 	%rd42, %rd13, %rd41;
	add.s64 	%rd43, %rd14, %rd41;
	ld.global.u32 	%r49, [%rd42];
	ld.global.u32 	%r50, [%rd43];
	mad.lo.s32 	%r51, %r49, %r44, %r50;
	cvt.rn.f64.s32 	%fd1, %r51;
	cvt.rzi.s32.f64 	%r52, %fd1;
	add.s64 	%rd44, %rd15, %rd41;
	st.global.u32 	[%rd44], %r52;
$L__BB4_11:
	add.s32 	%r53, %r21, 128;
	setp.ge.s32 	%p8, %r53, %r2;
	mul.wide.s32 	%rd45, %r53, 4;
	add.s64 	%rd23, %rd13, %rd45;
	add.s64 	%rd24, %rd14, %rd45;
	add.s64 	%rd25, %rd15, %rd45;
	@%p8 bra 	$L__BB4_13;
	ld.global.u32 	%r54, [%rd23];
	ld.global.u32 	%r55, [%rd24];
	mad.lo.s32 	%r56, %r54, %r44, %r55;
	cvt.rn.f64.s32 	%fd2, %r56;
	cvt.rzi.s32.f64 	%r57, %fd2;
	st.global.u32 	[%rd25], %r57;
$L__BB4_13:
	add.s32 	%r58, %r21, 256;
	setp.ge.s32 	%p9, %r58, %r2;
	@%p9 bra 	$L__BB4_15;
	ld.global.u32 	%r59, [%rd23+512];
	ld.global.u32 	%r60, [%rd24+512];
	mad.lo.s32 	%r61, %r59, %r44, %r60;
	cvt.rn.f64.s32 	%fd3, %r61;
	cvt.rzi.s32.f64 	%r62, %fd3;
	st.global.u32 	[%rd25+512], %r62;
$L__BB4_15:
	add.s32 	%r63, %r21, 384;
	setp.ge.s32 	%p10, %r63, %r2;
	@%p10 bra 	$L__BB4_17;
	ld.global.u32 	%r64, [%rd23+1024];
	ld.global.u32 	%r65, [%rd24+1024];
	mad.lo.s32 	%r66, %r64, %r44, %r65;
	cvt.rn.f64.s32 	%fd4, %r66;
	cvt.rzi.s32.f64 	%r67, %fd4;
	st.global.u32 	[%rd25+1024], %r67;
$L__BB4_17:
	add.s32 	%r68, %r21, 512;
	setp.ge.s32 	%p11, %r68, %r2;
	@%p11 bra 	$L__BB4_19;
	ld.global.u32 	%r69, [%rd23+1536];
	ld.global.u32 	%r70, [%rd24+1536];
	mad.lo.s32 	%r71, %r69, %r44, %r70;
	cvt.rn.f64.s32 	%fd5, %r71;
	cvt.rzi.s32.f64 	%r72, %fd5;
	st.global.u32 	[%rd25+1536], %r72;
$L__BB4_19:
	add.s32 	%r73, %r21, 640;
	setp.ge.s32 	%p12, %r73, %r2;
	@%p12 bra 	$L__BB4_21;
	ld.global.u32 	%r74, [%rd23+2048];
	ld.global.u32 	%r75, [%rd24+2048];
	mad.lo.s32 	%r76, %r74, %r44, %r75;
	cvt.rn.f64.s32 	%fd6, %r76;
	cvt.rzi.s32.f64 	%r77, %fd6;
	st.global.u32 	[%rd25+2048], %r77;
$L__BB4_21:
	add.s32 	%r78, %r21, 768;
	setp.ge.s32 	%p13, %r78, %r2;
	@%p13 bra 	$L__BB4_23;
	ld.global.u32 	%r79, [%rd23+2560];
	ld.global.u32 	%r80, [%rd24+2560];
	mad.lo.s32 	%r81, %r79, %r44, %r80;
	cvt.rn.f64.s32 	%fd7, %r81;
	cvt.rzi.s32.f64 	%r82, %fd7;
	st.global.u32 	[%rd25+2560], %r82;
$L__BB4_23:
	add.s32 	%r83, %r21, 896;
	setp.ge.s32 	%p14, %r83, %r2;
	@%p14 bra 	$L__BB4_25;
	ld.global.u32 	%r84, [%rd23+3072];
	ld.global.u32 	%r85, [%rd24+3072];
	mad.lo.s32 	%r86, %r84, %r44, %r85;
	cvt.rn.f64.s32 	%fd8, %r86;
	cvt.rzi.s32.f64 	%r87, %fd8;
	st.global.u32 	[%rd25+3072], %r87;
$L__BB4_25:
	add.s32 	%r193, %r193, 8;
	setp.eq.s32 	%p15, %r193, %r197;
	@%p15 bra 	$L__BB4_26;
	bra.uni 	$L__BB4_9;
$L__BB4_26:
	setp.eq.s32 	%p16, %r11, 0;
	@%p16 bra 	$L__BB4_59;
	and.b32  	%r31, %r43, 3;
	setp.lt.u32 	%p17, %r11, 4;
	@%p17 bra 	$L__BB4_37;
	shl.b32 	%r88, %r197, 7;
	add.s32 	%r32, %r88, %r4;
	setp.ge.s32 	%p18, %r32, %r2;
	@%p18 bra 	$L__BB4_30;
	mul.wide.s32 	%rd46, %r32, 4;
	add.s64 	%rd47, %rd13, %rd46;
	add.s64 	%rd48, %rd14, %rd46;
	ld.global.u32 	%r89, [%rd47];
	ld.global.u32 	%r90, [%rd48];
	mad.lo.s32 	%r91, %r89, %r44, %r90;
	cvt.rn.f64.s32 	%fd9, %r91;
	cvt.rzi.s32.f64 	%r92, %fd9;
	add.s64 	%rd49, %rd15, %rd46;
	st.global.u32 	[%rd49], %r92;
$L__BB4_30:
	add.s32 	%r33, %r32, 128;
	setp.ge.s32 	%p19, %r33, %r2;
	@%p19 bra 	$L__BB4_32;
	mul.wide.s32 	%rd50, %r33, 4;
	add.s64 	%rd51, %rd13, %rd50;
	add.s64 	%rd52, %rd14, %rd50;
	ld.global.u32 	%r93, [%rd51];
	ld.global.u32 	%r94, [%rd52];
	mad.lo.s32 	%r95, %r93, %r44, %r94;
	cvt.rn.f64.s32 	%fd10, %r95;
	cvt.rzi.s32.f64 	%r96, %fd10;
	add.s64 	%rd53, %rd15, %rd50;
	st.global.u32 	[%rd53], %r96;
$L__BB4_32:
	add.s32 	%r34, %r32, 256;
	setp.ge.s32 	%p20, %r34, %r2;
	@%p20 bra 	$L__BB4_34;
	mul.wide.s32 	%rd54, %r34, 4;
	add.s64 	%rd55, %rd13, %rd54;
	add.s64 	%rd56, %rd14, %rd54;
	ld.global.u32 	%r97, [%rd55];
	ld.global.u32 	%r98, [%rd56];
	mad.lo.s32 	%r99, %r97, %r44, %r98;
	cvt.rn.f64.s32 	%fd11, %r99;
	cvt.rzi.s32.f64 	%r100, %fd11;
	add.s64 	%rd57, %rd15, %rd54;
	st.global.u32 	[%rd57], %r100;
$L__BB4_34:
	add.s32 	%r35, %r32, 384;
	setp.ge.s32 	%p21, %r35, %r2;
	@%p21 bra 	$L__BB4_36;
	mul.wide.s32 	%rd58, %r35, 4;
	add.s64 	%rd59, %rd13, %rd58;
	add.s64 	%rd60, %rd14, %rd58;
	ld.global.u32 	%r101, [%rd59];
	ld.global.u32 	%r102, [%rd60];
	mad.lo.s32 	%r103, %r101, %r44, %r102;
	cvt.rn.f64.s32 	%fd12, %r103;
	cvt.rzi.s32.f64 	%r104, %fd12;
	add.s64 	%rd61, %rd15, %rd58;
	st.global.u32 	[%rd61], %r104;
$L__BB4_36:
	add.s32 	%r197, %r197, 4;
$L__BB4_37:
	setp.eq.s32 	%p22, %r31, 0;
	@%p22 bra 	$L__BB4_59;
	setp.eq.s32 	%p23, %r31, 1;
	@%p23 bra 	$L__BB4_44;
	shl.b32 	%r105, %r197, 7;
	add.s32 	%r38, %r105, %r4;
	setp.ge.s32 	%p24, %r38, %r2;
	@%p24 bra 	$L__BB4_41;
	mul.wide.s32 	%rd62, %r38, 4;
	add.s64 	%rd63, %rd13, %rd62;
	add.s64 	%rd64, %rd14, %rd62;
	ld.global.u32 	%r106, [%rd63];
	ld.global.u32 	%r107, [%rd64];
	mad.lo.s32 	%r108, %r106, %r44, %r107;
	cvt.rn.f64.s32 	%fd13, %r108;
	cvt.rzi.s32.f64 	%r109, %fd13;
	add.s64 	%rd65, %rd15, %rd62;
	st.global.u32 	[%rd65], %r109;
$L__BB4_41:
	add.s32 	%r39, %r38, 128;
	setp.ge.s32 	%p25, %r39, %r2;
	@%p25 bra 	$L__BB4_43;
	mul.wide.s32 	%rd66, %r39, 4;
	add.s64 	%rd67, %rd13, %rd66;
	add.s64 	%rd68, %rd14, %rd66;
	ld.global.u32 	%r110, [%rd67];
	ld.global.u32 	%r111, [%rd68];
	mad.lo.s32 	%r112, %r110, %r44, %r111;
	cvt.rn.f64.s32 	%fd14, %r112;
	cvt.rzi.s32.f64 	%r113, %fd14;
	add.s64 	%rd69, %rd15, %rd66;
	st.global.u32 	[%rd69], %r113;
$L__BB4_43:
	add.s32 	%r197, %r197, 2;
$L__BB4_44:
	and.b32  	%r114, %r43, 1;
	setp.eq.b32 	%p26, %r114, 1;
	not.pred 	%p27, %p26;
	@%p27 bra 	$L__BB4_59;
	shl.b32 	%r115, %r197, 7;
	add.s32 	%r42, %r115, %r4;
	setp.ge.s32 	%p28, %r42, %r2;
	@%p28 bra 	$L__BB4_59;
	mul.wide.s32 	%rd70, %r42, 4;
	add.s64 	%rd71, %rd13, %rd70;
	add.s64 	%rd72, %rd14, %rd70;
	ld.global.u32 	%r116, [%rd71];
	ld.global.u32 	%r117, [%rd72];
	mad.lo.s32 	%r118, %r116, %r44, %r117;
	cvt.rn.f64.s32 	%fd15, %r118;
	cvt.rzi.s32.f64 	%r119, %fd15;
	add.s64 	%rd73, %rd15, %rd70;
	st.global.u32 	[%rd73], %r119;
	bra.uni 	$L__BB4_59;
$L__BB4_47:
	setp.lt.s32 	%p29, %r43, 1;
	@%p29 bra 	$L__BB4_59;
	setp.lt.u32 	%p30, %r43, 8;
	mov.b32 	%r195, 0;
	@%p30 bra 	$L__BB4_51;
	and.b32  	%r195, %r43, 2147483640;
	neg.s32 	%r192, %r195;
	mul.wide.u32 	%rd74, %r4, 4;
	add.s64 	%rd16, %rd1, %rd74;
	add.s64 	%rd75, %rd102, 1536;
	add.s64 	%rd18, %rd2, %rd75;
	add.s32 	%r191, %r4, 128;
	add.s64 	%rd19, %rd3, %rd75;
	add.s64 	%rd20, %rd1, %rd75;
$L__BB4_50:
	.pragma "nounroll";
	mul.wide.s32 	%rd76, %r191, 4;
	add.s64 	%rd77, %rd18, %rd76;
	add.s64 	%rd78, %rd19, %rd76;
	add.s64 	%rd79, %rd20, %rd76;
	cvta.to.global.u64 	%rd80, %rd26;
	mul.wide.u32 	%rd81, %r4, 4;
	add.s64 	%rd82, %rd80, %rd81;
	add.s64 	%rd83, %rd82, %rd102;
	cvta.to.global.u64 	%rd84, %rd28;
	add.s64 	%rd85, %rd84, %rd81;
	add.s64 	%rd86, %rd85, %rd102;
	ld.global.u32 	%r122, [%rd83];
	ld.global.u32 	%r123, [%rd86];
	mad.lo.s32 	%r124, %r122, %r44, %r123;
	cvt.rn.f64.s32 	%fd16, %r124;
	cvt.rzi.s32.f64 	%r125, %fd16;
	add.s64 	%rd87, %rd16, %rd102;
	st.global.u32 	[%rd87], %r125;
	ld.global.u32 	%r126, [%rd77+-1536];
	ld.global.u32 	%r127, [%rd78+-1536];
	mad.lo.s32 	%r128, %r126, %r44, %r127;
	cvt.rn.f64.s32 	%fd17, %r128;
	cvt.rzi.s32.f64 	%r129, %fd17;
	st.global.u32 	[%rd79+-1536], %r129;
	ld.global.u32 	%r130, [%rd77+-1024];
	ld.global.u32 	%r131, [%rd78+-1024];
	mad.lo.s32 	%r132, %r130, %r44, %r131;
	cvt.rn.f64.s32 	%fd18, %r132;
	cvt.rzi.s32.f64 	%r133, %fd18;
	st.global.u32 	[%rd79+-1024], %r133;
	ld.global.u32 	%r134, [%rd77+-512];
	ld.global.u32 	%r135, [%rd78+-512];
	mad.lo.s32 	%r136, %r134, %r44, %r135;
	cvt.rn.f64.s32 	%fd19, %r136;
	cvt.rzi.s32.f64 	%r137, %fd19;
	st.global.u32 	[%rd79+-512], %r137;
	ld.global.u32 	%r138, [%rd77];
	ld.global.u32 	%r139, [%rd78];
	mad.lo.s32 	%r140, %r138, %r44, %r139;
	cvt.rn.f64.s32 	%fd20, %r140;
	cvt.rzi.s32.f64 	%r141, %fd20;
	st.global.u32 	[%rd79], %r141;
	ld.global.u32 	%r142, [%rd77+512];
	ld.global.u32 	%r143, [%rd78+512];
	mad.lo.s32 	%r144, %r142, %r44, %r143;
	cvt.rn.f64.s32 	%fd21, %r144;
	cvt.rzi.s32.f64 	%r145, %fd21;
	st.global.u32 	[%rd79+512], %r145;
	ld.global.u32 	%r146, [%rd77+1024];
	ld.global.u32 	%r147, [%rd78+1024];
	mad.lo.s32 	%r148, %r146, %r44, %r147;
	cvt.rn.f64.s32 	%fd22, %r148;
	cvt.rzi.s32.f64 	%r149, %fd22;
	st.global.u32 	[%rd79+1024], %r149;
	ld.global.u32 	%r150, [%rd77+1536];
	ld.global.u32 	%r151, [%rd78+1536];
	mad.lo.s32 	%r152, %r150, %r44, %r151;
	cvt.rn.f64.s32 	%fd23, %r152;
	cvt.rzi.s32.f64 	%r153, %fd23;
	st.global.u32 	[%rd79+1536], %r153;
	add.s32 	%r192, %r192, 8;
	add.s64 	%rd102, %rd102, 4096;
	add.s32 	%r191, %r191, 1024;
	setp.eq.s32 	%p31, %r192, 0;
	@%p31 bra 	$L__BB4_51;
	bra.uni 	$L__BB4_50;
$L__BB4_51:
	and.b32  	%r24, %r43, 7;
	setp.eq.s32 	%p32, %r24, 0;
	@%p32 bra 	$L__BB4_59;
	and.b32  	%r25, %r43, 3;
	setp.lt.u32 	%p33, %r24, 4;
	@%p33 bra 	$L__BB4_54;
	shl.b32 	%r154, %r195, 7;
	add.s32 	%r155, %r154, %r4;
	mul.wide.s32 	%rd88, %r155, 4;
	add.s64 	%rd89, %rd13, %rd88;
	add.s64 	%rd90, %rd14, %rd88;
	ld.global.u32 	%r156, [%rd89];
	ld.global.u32 	%r157, [%rd90];
	mad.lo.s32 	%r158, %r156, %r44, %r157;
	cvt.rn.f64.s32 	%fd24, %r158;
	cvt.rzi.s32.f64 	%r159, %fd24;
	add.s64 	%rd91, %rd15, %rd88;
	st.global.u32 	[%rd91], %r159;
	ld.global.u32 	%r160, [%rd89+512];
	ld.global.u32 	%r161, [%rd90+512];
	mad.lo.s32 	%r162, %r160, %r44, %r161;
	cvt.rn.f64.s32 	%fd25, %r162;
	cvt.rzi.s32.f64 	%r163, %fd25;
	st.global.u32 	[%rd91+512], %r163;
	ld.global.u32 	%r164, [%rd89+1024];
	ld.global.u32 	%r165, [%rd90+1024];
	mad.lo.s32 	%r166, %r164, %r44, %r165;
	cvt.rn.f64.s32 	%fd26, %r166;
	cvt.rzi.s32.f64 	%r167, %fd26;
	st.global.u32 	[%rd91+1024], %r167;
	ld.global.u32 	%r168, [%rd89+1536];
	ld.global.u32 	%r169, [%rd90+1536];
	mad.lo.s32 	%r170, %r168, %r44, %r169;
	cvt.rn.f64.s32 	%fd27, %r170;
	cvt.rzi.s32.f64 	%r171, %fd27;
	st.global.u32 	[%rd91+1536], %r171;
	add.s32 	%r195, %r195, 4;
$L__BB4_54:
	setp.eq.s32 	%p34, %r25, 0;
	@%p34 bra 	$L__BB4_59;
	setp.eq.s32 	%p35, %r25, 1;
	@%p35 bra 	$L__BB4_57;
	shl.b32 	%r172, %r195, 7;
	add.s32 	%r173, %r172, %r4;
	mul.wide.s32 	%rd92, %r173, 4;
	add.s64 	%rd93, %rd13, %rd92;
	add.s64 	%rd94, %rd14, %rd92;
	ld.global.u32 	%r174, [%rd93];
	ld.global.u32 	%r175, [%rd94];
	mad.lo.s32 	%r176, %r174, %r44, %r175;
	cvt.rn.f64.s32 	%fd28, %r176;
	cvt.rzi.s32.f64 	%r177, %fd28;
	add.s64 	%rd95, %rd15, %rd92;
	st.global.u32 	[%rd95], %r177;
	ld.global.u32 	%r178, [%rd93+512];
	ld.global.u32 	%r179, [%rd94+512];
	mad.lo.s32 	%r180, %r178, %r44, %r179;
	cvt.rn.f64.s32 	%fd29, %r180;
	cvt.rzi.s32.f64 	%r181, %fd29;
	st.global.u32 	[%rd95+512], %r181;
	add.s32 	%r195, %r195, 2;
$L__BB4_57:
	and.b32  	%r182, %r43, 1;
	setp.eq.b32 	%p36, %r182, 1;
	not.pred 	%p37, %p36;
	@%p37 bra 	$L__BB4_59;
	shl.b32 	%r183, %r195, 7;
	add.s32 	%r184, %r183, %r4;
	mul.wide.s32 	%rd96, %r184, 4;
	add.s64 	%rd97, %rd13, %rd96;
	add.s64 	%rd98, %rd14, %rd96;
	ld.global.u32 	%r185, [%rd97];
	ld.global.u32 	%r186, [%rd98];
	mad.lo.s32 	%r187, %r185, %r44, %r186;
	cvt.rn.f64.s32 	%fd30, %r187;
	cvt.rzi.s32.f64 	%r188, %fd30;
	add.s64 	%rd99, %rd15, %rd96;
	st.global.u32 	[%rd99], %r188;
$L__BB4_59:
	ret;

}


// ===== COMPILED SASS (sm_100) =====

	.target	sm_100

	.elftype	@"ET_EXEC"


//--------------------- .note.nv.tkinfo           --------------------------
	.section	.note.nv.tkinfo,"",@"SHT_NOTE"
	.sectionflags	@"SHF_NOTE_NV_TKINFO"
	.tkinfo
        /*0018*/ 	.word	0x00000002
        /*0030*/ 	.string	""
        /*0030*/ 	.string	"ptxas"
        /*0030*/ 	.string	"Cuda compilation tools, release 13.0, V13.0.88"
        /*0030*/ 	.string	"Build cuda_13.0.r13.0/compiler.36424714_0"
        /*0030*/ 	.string	"-arch sm_100 -m 64 "



//--------------------- .note.nv.cuinfo           --------------------------
	.section	.note.nv.cuinfo,"",@"SHT_NOTE"
	.sectionflags	@"SHF_NOTE_NV_CUINFO"
        /*0018*/ 	.short	0x0002
        /*001a*/ 	.short	0x0064
        /*001c*/ 	.short	0x0082
	.zero		2


//--------------------- .nv.info                  --------------------------
	.section	.nv.info,"",@"SHT_CUDA_INFO"
	.align	4


	//----- nvinfo : EIATTR_REGCOUNT
	.align		4
        /*0000*/ 	.byte	0x04, 0x2f
        /*0002*/ 	.short	(.L_44 - .L_43)
	.align		4
.L_43:
        /*0004*/ 	.word	index@(_ZN3cub18CUB_300001_SM_10006detail11EmptyKernelIvEEvv)
        /*0008*/ 	.word	0x00000004


	//----- nvinfo : EIATTR_FRAME_SIZE
	.align		4
.L_44:
        /*000c*/ 	.byte	0x04, 0x11
        /*000e*/ 	.short	(.L_46 - .L_45)
	.align		4
.L_45:
        /*0010*/ 	.word	index@(_ZN3cub18CUB_300001_SM_10006detail11EmptyKernelIvEEvv)
        /*0014*/ 	.word	0x00000000


	//----- nvinfo : EIATTR_REGCOUNT
	.align		4
.L_46:
        /*0018*/ 	.byte	0x04, 0x2f
        /*001a*/ 	.short	(.L_48 - .L_47)
	.align		4
.L_47:
        /*001c*/ 	.word	index@(_ZN3cub18CUB_300001_SM_10006detail8for_each13static_kernelINS2_12policy_hub_t12policy_500_tEmN6thrust24THRUST_300001_SM_1000_NS8cuda_cub20__uninitialized_fill7functorINS7_10device_ptrIiEEiEEEEvT0_T1_)
        /*0020*/ 	.word	0x00000008


	//----- nvinfo : EIATTR_FRAME_SIZE
	.align		4
.L_48:
        /*0024*/ 	.byte	0x04, 0x11
        /*0026*/ 	.short	(.L_50 - .L_49)
	.align		4
.L_49:
        /*0028*/ 	.word	index@(_ZN3cub18CUB_300001_SM_10006detail8for_each13static_kernelINS2_12policy_hub_t12policy_500_tEmN6thrust24THRUST_300001_SM_1000_NS8cuda_cub20__uninitialized_fill7functorINS7_10device_ptrIiEEiEEEEvT0_T1_)
        /*002c*/ 	.word	0x00000000


	//----- nvinfo : EIATTR_REGCOUNT
	.align		4
.L_50:
        /*0030*/ 	.byte	0x04, 0x2f
        /*0032*/ 	.short	(.L_52 - .L_51)
	.align		4
.L_51:
        /*0034*/ 	.word	index@(_ZN3cub18CUB_300001_SM_10006detail8for_each13static_kernelINS2_12policy_hub_t12policy_500_tElN6thrust24THRUST_300001_SM_1000_NS8cuda_cub10__tabulate7functorINS7_6detail15normal_iteratorINS7_10device_ptrIiEEEENS7_6system6detail7generic6detail22compute_sequence_valueIivEElEEEEvT0_T1_)
        /*0038*/ 	.word	0x0000000a


	//----- nvinfo : EIATTR_FRAME_SIZE
	.align		4
.L_52:
        /*003c*/ 	.byte	0x04, 0x11
        /*003e*/ 	.short	(.L_54 - .L_53)
	.align		4
.L_53:
        /*0040*/ 	.word	index@(_ZN3cub18CUB_300001_SM_10006detail8for_each13static_kernelINS2_12policy_hub_t12policy_500_tElN6thrust24THRUST_300001_SM_1000_NS8cuda_cub10__tabulate7functorINS7_6detail15normal_iteratorINS7_10device_ptrIiEEEENS7_6system6detail7generic6detail22compute_sequence_valueIivEElEEEEvT0_T1_)
        /*0044*/ 	.word	0x00000000


	//----- nvinfo : EIATTR_REGCOUNT
	.align		4
.L_54:
        /*0048*/ 	.byte	0x04, 0x2f
        /*004a*/ 	.short	(.L_56 - .L_55)
	.align		4
.L_55:
        /*004c*/ 	.word	index@(_ZN3cub18CUB_300001_SM_10006detail9transform16transform_kernelINS2_10policy_hubILb1EN4cuda3std3__45tupleIJN6thrust24THRUST_300001_SM_1000_NS6detail15normal_iteratorINSA_10device_ptrIiEEEESF_EEEE10policy1000Ei5saxpySF_JPiSK_EEEvT0_iT1_T2_DpNS2_10kernel_argIT3_EE)
        /*0050*/ 	.word	0x0000001c


	//----- nvinfo : EIATTR_FRAME_SIZE
	.align		4
.L_56:
        /*0054*/ 	.byte	0x04, 0x11
        /*0056*/ 	.short	(.L_58 - .L_57)
	.align		4
.L_57:
        /*0058*/ 	.word	index@(_ZN3cub18CUB_300001_SM_10006detail9transform16transform_kernelINS2_10policy_hubILb1EN4cuda3std3__45tupleIJN6thrust24THRUST_300001_SM_1000_NS6detail15normal_iteratorINSA_10device_ptrIiEEEESF_EEEE10policy1000Ei5saxpySF_JPiSK_EEEvT0_iT1_T2_DpNS2_10kernel_argIT3_EE)
        /*005c*/ 	.word	0x00000000


	//----- nvinfo : EIATTR_REGCOUNT
	.align		4
.L_58:
        /*0060*/ 	.byte	0x04, 0x2f
        /*0062*/ 	.short	(.L_60 - .L_59)
	.align		4
.L_59:
        /*0064*/ 	.word	index@(_ZN3cub18CUB_300001_SM_10006detail9transform16transform_kernelINS2_10policy_hubILb1EN4cuda3std3__45tupleIJN6thrust24THRUST_300001_SM_1000_NS6detail15normal_iteratorINSA_10device_ptrIiEEEESF_EEEE10policy1000El5saxpySF_JPiSK_EEEvT0_iT1_T2_DpNS2_10kernel_argIT3_EE)
        /*0068*/ 	.word	0x00000020


	//----- nvinfo : EIATTR_FRAME_SIZE
	.align		4
.L_60:
        /*006c*/ 	.byte	0x04, 0x11
        /*006e*/ 	.short	(.L_62 - .L_61)
	.align		4
.L_61:
        /*0070*/ 	.word	index@(_ZN3cub18CUB_300001_SM_10006detail9transform16transform_kernelINS2_10policy_hubILb1EN4cuda3std3__45tupleIJN6thrust24THRUST_300001_SM_1000_NS6detail15normal_iteratorINSA_10device_ptrIiEEEESF_EEEE10policy1000El5saxpySF_JPiSK_EEEvT0_iT1_T2_DpNS2_10kernel_argIT3_EE)
        /*0074*/ 	.word	0x00000000


	//----- nvinfo : EIATTR_MIN_STACK_SIZE
	.align		4
.L_62:
        /*0078*/ 	.byte	0x04, 0x12
        /*007a*/ 	.short	(.L_64 - .L_63)
	.align		4
.L_63:
        /*007c*/ 	.word	index@(_ZN3cub18CUB_300001_SM_10006detail9transform16transform_kernelINS2_10policy_hubILb1EN4cuda3std3__45tupleIJN6thrust24THRUST_300001_SM_1000_NS6detail15normal_iteratorINSA_10device_ptrIiEEEESF_EEEE10policy1000El5saxpySF_JPiSK_EEEvT0_iT1_T2_DpNS2_10kernel_argIT3_EE)
        /*0080*/ 	.word	0x00000000


	//----- nvinfo : EIATTR_MIN_STACK_SIZE
	.align		4
.L_64:
        /*0084*/ 	.byte	0x04, 0x12
        /*0086*/ 	.short	(.L_66 - .L_65)
	.align		4
.L_65:
        /*0088*/ 	.word	index@(_ZN3cub18CUB_300001_SM_10006detail9transform16transform_kernelINS2_10policy_hubILb1EN4cuda3std3__45tupleIJN6thrust24THRUST_300001_SM_1000_NS6detail15normal_iteratorINSA_10device_ptrIiEEEESF_EEEE10policy1000Ei5saxpySF_JPiSK_EEEvT0_iT1_T2_DpNS2_10kernel_argIT3_EE)
        /*008c*/ 	.word	0x00000000


	//----- nvinfo : EIATTR_MIN_STACK_SIZE
	.align		4
.L_66:
        /*0090*/ 	.byte	0x04, 0x12
        /*0092*/ 	.short	(.L_68 - .L_67)
	.align		4
.L_67:
        /*0094*/ 	.word	index@(_ZN3cub18CUB_300001_SM_10006detail8for_each13static_kernelINS2_12policy_hub_t12policy_500_tElN6thrust24THRUST_300001_SM_1000_NS8cuda_cub10__tabulate7functorINS7_6detail15normal_iteratorINS7_10device_ptrIiEEEENS7_6system6detail7generic6detail22compute_sequence_valueIivEElEEEEvT0_T1_)
        /*0098*/ 	.word	0x00000000


	//----- nvinfo : EIATTR_MIN_STACK_SIZE
	.align		4
.L_68:
        /*009c*/ 	.byte	0x04, 0x12
        /*009e*/ 	.short	(.L_70 - .L_69)
	.align		4
.L_69:
        /*00a0*/ 	.word	index@(_ZN3cub18CUB_300001_SM_10006detail8for_each13static_kernelINS2_12policy_hub_t12policy_500_tEmN6thrust24THRUST_300001_SM_1000_NS8cuda_cub20__uninitialized_fill7functorINS7_10device_ptrIiEEiEEEEvT0_T1_)
        /*00a4*/ 	.word	0x00000000


	//----- nvinfo : EIATTR_MIN_STACK_SIZE
	.align		4
.L_70:
        /*00a8*/ 	.byte	0x04, 0x12
        /*00aa*/ 	.short	(.L_72 - .L_71)
	.align		4
.L_71:
        /*00ac*/ 	.word	index@(_ZN3cub18CUB_300001_SM_10006detail11EmptyKernelIvEEvv)
        /*00b0*/ 	.word	0x00000000
.L_72:


//--------------------- .nv.compat                --------------------------
	.section	.nv.compat,"",@"SHT_CUDA_COMPAT_INFO"
	.align	4
        /*0000*/ 	.byte	0x02, 0x09, 0x00, 0x00, 0x02, 0x02, 0x01, 0x00, 0x02, 0x05, 0x05, 0x00, 0x03, 0x07, 0x01, 0x01
        /*0010*/ 	.byte	0x02, 0x03, 0x00, 0x00, 0x02, 0x06, 0x01, 0x00, 0x04, 0x0b, 0x08, 0x00, 0x09, 0x00, 0x00, 0x00
        /*0020*/ 	.byte	0x00, 0x00, 0x00, 0x00


//--------------------- .nv.info._ZN3cub18CUB_300001_SM_10006detail9transform16transform_kernelINS2_10policy_hubILb1EN4cuda3std3__45tupleIJN6thrust24THRUST_300001_SM_1000_NS6detail15normal_iteratorINSA_10device_ptrIiEEEESF_EEEE10policy1000El5saxpySF_JPiSK_EEEvT0_iT1_T2_DpNS2_10kernel_argIT3_EE --------------------------
	.section	.nv.info._ZN3cub18CUB_300001_SM_10006detail9transform16transform_kernelINS2_10policy_hubILb1EN4cuda3std3__45tupleIJN6thrust24THRUST_300001_SM_1000_NS6detail15normal_iteratorINSA_10device_ptrIiEEEESF_EEEE10policy1000El5saxpySF_JPiSK_EEEvT0_iT1_T2_DpNS2_10kernel_argIT3_EE,"",@"SHT_CUDA_INFO"
	.sectionflags	@""
	.align	4


	//----- nvinfo : EIATTR_CUDA_API_VERSION
	.align		4
        /*0000*/ 	.byte	0x04, 0x37
        /*0002*/ 	.short	(.L_74 - .L_73)
.L_73:
        /*0004*/ 	.word	0x00000082


	//----- nvinfo : EIATTR_KPARAM_INFO
	.align		4
.L_74:
        /*0008*/ 	.byte	0x04, 0x17
        /*000a*/ 	.short	(.L_76 - .L_75)
.L_75:
        /*000c*/ 	.word	0x00000000
        /*0010*/ 	.short	0x0005
        /*0012*/ 	.short	0x0028
        /*0014*/ 	.byte	0x00, 0xf0, 0x41, 0x00


	//----- nvinfo : EIATTR_KPARAM_INFO
	.align		4
.L_76:
        /*0018*/ 	.byte	0x04, 0x17
        /*001a*/ 	.short	(.L_78 - .L_77)
.L_77:
        /*001c*/ 	.word	0x00000000
        /*0020*/ 	.short	0x0004
        /*0022*/ 	.short	0x0018
        /*0024*/ 	.byte	0x00, 0xf0, 0x41, 0x00


	//----- nvinfo : EIATTR_KPARAM_INFO
	.align		4
.L_78:
        /*0028*/ 	.byte	0x04, 0x17
        /*002a*/ 	.short	(.L_80 - .L_79)
.L_79:
        /*002c*/ 	.word	0x00000000
        /*0030*/ 	.short	0x0003
        /*0032*/ 	.short	0x0010
        /*0034*/ 	.byte	0x00, 0xf0, 0x21, 0x00


	//----- nvinfo : EIATTR_KPARAM_INFO
	.align		4
.L_80:
        /*0038*/ 	.byte	0x04, 0x17
        /*003a*/ 	.short	(.L_82 - .L_81)
.L_81:
        /*003c*/ 	.word	0x00000000
        /*0040*/ 	.short	0x0002
        /*0042*/ 	.short	0x000c
        /*0044*/ 	.byte	0x00, 0xf0, 0x11, 0x00


	//----- nvinfo : EIATTR_KPARAM_INFO
	.align		4
.L_82:
        /*0048*/ 	.byte	0x04, 0x17
        /*004a*/ 	.short	(.L_84 - .L_83)
.L_83:
        /*004c*/ 	.word	0x00000000
        /*0050*/ 	.short	0x0001
        /*0052*/ 	.short	0x0008
        /*0054*/ 	.byte	0x00, 0xf0, 0x11, 0x00


	//----- nvinfo : EIATTR_KPARAM_INFO
	.align		4
.L_84:
        /*0058*/ 	.byte	0x04, 0x17
        /*005a*/ 	.short	(.L_86 - .L_85)
.L_85:
        /*005c*/ 	.word	0x00000000
        /*0060*/ 	.short	0x0000
        /*0062*/ 	.short	0x0000
        /*0064*/ 	.byte	0x00, 0xf0, 0x21, 0x00


	//----- nvinfo : EIATTR_SPARSE_MMA_MASK
	.align		4
.L_86:
        /*0068*/ 	.byte	0x03, 0x50
        /*006a*/ 	.short	0x0000


	//----- nvinfo : EIATTR_MAXREG_COUNT
	.align		4
        /*006c*/ 	.byte	0x03, 0x1b
        /*006e*/ 	.short	0x00ff


	//----- nvinfo : EIATTR_MERCURY_ISA_VERSION
	.align		4
        /*0070*/ 	.byte	0x03, 0x5f
        /*0072*/ 	.short	0x0101


	//----- nvinfo : EIATTR_VRC_CTA_INIT_COUNT
	.align		4
        /*0074*/ 	.byte	0x02, 0x4a
	.zero		1
	.zero		1


	//----- nvinfo : EIATTR_EXIT_INSTR_OFFSETS
	.align		4
        /*0078*/ 	.byte	0x04, 0x1c
        /*007a*/ 	.short	(.L_88 - .L_87)


	//   ....[0]....
.L_87:
        /*007c*/ 	.word	0x000003e0


	//   ....[1]....
        /*0080*/ 	.word	0x00000e90


	//   ....[2]....
        /*0084*/ 	.word	0x00001200


	//   ....[3]....
        /*0088*/ 	.word	0x000013e0


	//   ....[4]....
        /*008c*/ 	.word	0x00001410


	//   ....[5]....
        /*0090*/ 	.word	0x000014c0


	//   ....[6]....
        /*0094*/ 	.word	0x000014e0


	//   ....[7]....
        /*0098*/ 	.word	0x00001ab0


	//   ....[8]....
        /*009c*/ 	.word	0x00001ce0


	//   ....[9]....
        /*00a0*/ 	.word	0x00001e50


	//   ....[10]....
        /*00a4*/ 	.word	0x00001f10


	//----- nvinfo : EIATTR_MAX_THREADS
	.align		4
.L_88:
        /*00a8*/ 	.byte	0x04, 0x05
        /*00aa*/ 	.short	(.L_90 - .L_89)
.L_89:
        /*00ac*/ 	.word	0x00000080
        /*00b0*/ 	.word	0x00000001
        /*00b4*/ 	.word	0x00000001


	//----- nvinfo : EIATTR_CRS_STACK_SIZE
	.align		4
.L_90:
        /*00b8*/ 	.byte	0x04, 0x1e
        /*00ba*/ 	.short	(.L_92 - .L_91)
.L_91:
        /*00bc*/ 	.word	0x00000000


	//----- nvinfo : EIATTR_CBANK_PARAM_SIZE
	.align		4
.L_92:
        /*00c0*/ 	.byte	0x03, 0x19
        /*00c2*/ 	.short	0x0038


	//----- nvinfo : EIATTR_PARAM_CBANK
	.align		4
        /*00c4*/ 	.byte	0x04, 0x0a
        /*00c6*/ 	.short	(.L_94 - .L_93)
	.align		4
.L_93:
        /*00c8*/ 	.word	index@(.nv.constant0._ZN3cub18CUB_300001_SM_10006detail9transform16transform_kernelINS2_10policy_hubILb1EN4cuda3std3__45tupleIJN6thrust24THRUST_300001_SM_1000_NS6detail15normal_iteratorINSA_10device_ptrIiEEEESF_EEEE10policy1000El5saxpySF_JPiSK_EEEvT0_iT1_T2_DpNS2_10kernel_argIT3_EE)
        /*00cc*/ 	.short	0x0380
        /*00ce*/ 	.short	0x0038


	//----- nvinfo : EIATTR_SW_WAR
	.align		4
.L_94:
        /*00d0*/ 	.byte	0x04, 0x36
        /*00d2*/ 	.short	(.L_96 - .L_95)
.L_95:
        /*00d4*/ 	.word	0x00000008
.L_96:


//--------------------- .nv.info._ZN3cub18CUB_300001_SM_10006detail9transform16transform_kernelINS2_10policy_hubILb1EN4cuda3std3__45tupleIJN6thrust24THRUST_300001_SM_1000_NS6detail15normal_iteratorINSA_10device_ptrIiEEEESF_EEEE10policy1000Ei5saxpySF_JPiSK_EEEvT0_iT1_T2_DpNS2_10kernel_argIT3_EE --------------------------
	.section	.nv.info._ZN3cub18CUB_300001_SM_10006detail9transform16transform_kernelINS2_10policy_hubILb1EN4cuda3std3__45tupleIJN6thrust24THRUST_300001_SM_1000_NS6detail15normal_iteratorINSA_10device_ptrIiEEEESF_EEEE10policy1000Ei5saxpySF_JPiSK_EEEvT0_iT1_T2_DpNS2_10kernel_argIT3_EE,"",@"SHT_CUDA_INFO"
	.sectionflags	@""
	.align	4


	//----- nvinfo : EIATTR_CUDA_API_VERSION
	.align		4
        /*0000*/ 	.byte	0x04, 0x37
        /*0002*/ 	.short	(.L_98 - .L_97)
.L_97:
        /*0004*/ 	.word	0x00000082


	//----- nvinfo : EIATTR_KPARAM_INFO
	.align		4
.L_98:
        /*0008*/ 	.byte	0x04, 0x17
        /*000a*/ 	.short	(.L_100 - .L_99)
.L_99:
        /*000c*/ 	.word	0x00000000
        /*0010*/ 	.short	0x0005
        /*0012*/ 	.short	0x0028
        /*0014*/ 	.byte	0x00, 0xf0, 0x41, 0x00


	//----- nvinfo : EIATTR_KPARAM_INFO
	.align		4
.L_100:
        /*0018*/ 	.byte	0x04, 0x17
        /*001a*/ 	.short	(.L_102 - .L_101)
.L_101:
        /*001c*/ 	.word	0x00000000
        /*0020*/ 	.short	0x0004
        /*0022*/ 	.short	0x0018
        /*0024*/ 	.byte	0x00, 0xf0, 0x41, 0x00


	//----- nvinfo : EIATTR_KPARAM_INFO
	.align		4
.L_102:
        /*0028*/ 	.byte	0x04, 0x17
        /*002a*/ 	.short	(.L_104 - .L_103)
.L_103:
        /*002c*/ 	.word	0x00000000
        /*0030*/ 	.short	0x0003
        /*0032*/ 	.short	0x0010
        /*0034*/ 	.byte	0x00, 0xf0, 0x21, 0x00


	//----- nvinfo : EIATTR_KPARAM_INFO
	.align		4
.L_104:
        /*0038*/ 	.byte	0x04, 0x17
        /*003a*/ 	.short	(.L_106 - .L_105)
.L_105:
        /*003c*/ 	.word	0x00000000
        /*0040*/ 	.short	0x0002
        /*0042*/ 	.short	0x0008
        /*0044*/ 	.byte	0x00, 0xf0, 0x11, 0x00


	//----- nvinfo : EIATTR_KPARAM_INFO
	.align		4
.L_106:
        /*0048*/ 	.byte	0x04, 0x17
        /*004a*/ 	.short	(.L_108 - .L_107)
.L_107:
        /*004c*/ 	.word	0x00000000
        /*0050*/ 	.short	0x0001
        /*0052*/ 	.short	0x0004
        /*0054*/ 	.byte	0x00, 0xf0, 0x11, 0x00


	//----- nvinfo : EIATTR_KPARAM_INFO
	.align		4
.L_108:
        /*0058*/ 	.byte	0x04, 0x17
        /*005a*/ 	.short	(.L_110 - .L_109)
.L_109:
        /*005c*/ 	.word	0x00000000
        /*0060*/ 	.short	0x0000
        /*0062*/ 	.short	0x0000
        /*0064*/ 	.byte	0x00, 0xf0, 0x11, 0x00


	//----- nvinfo : EIATTR_SPARSE_MMA_MASK
	.align		4
.L_110:
        /*0068*/ 	.byte	0x03, 0x50
        /*006a*/ 	.short	0x0000


	//----- nvinfo : EIATTR_MAXREG_COUNT
	.align		4
        /*006c*/ 	.byte	0x03, 0x1b
        /*006e*/ 	.short	0x00ff


	//----- nvinfo : EIATTR_MERCURY_ISA_VERSION
	.align		4
        /*0070*/ 	.byte	0x03, 0x5f
        /*0072*/ 	.short	0x0101


	//----- nvinfo : EIATTR_VRC_CTA_INIT_COUNT
	.align		4
        /*0074*/ 	.byte	0x02, 0x4a
	.zero		1
	.zero		1


	//----- nvinfo : EIATTR_EXIT_INSTR_OFFSETS
	.align		4
        /*0078*/ 	.byte	0x04, 0x1c
        /*007a*/ 	.short	(.L_112 - .L_111)


	//   ....[0]....
.L_111:
        /*007c*/ 	.word	0x000002f0


	//   ....[1]....
        /*0080*/ 	.word	0x00000900


	//   ....[2]....
        /*0084*/ 	.word	0x00000be0


	//   ....[3]....
        /*0088*/ 	.word	0x00000d60


	//   ....[4]....
        /*008c*/ 	.word	0x00000e30


	//   ....[5]....
        /*0090*/ 	.word	0x00000e60


	//   ....[6]....
        /*0094*/ 	.word	0x000014e0


	//   ....[7]....
        /*0098*/ 	.word	0x00001890


	//   ....[8]....
        /*009c*/ 	.word	0x00001a90


	//   ....[9]....
        /*00a0*/ 	.word	0x00001ac0


	//   ....[10]....
        /*00a4*/ 	.word	0x00001b80


	//----- nvinfo : EIATTR_MAX_THREADS
	.align		4
.L_112:
        /*00a8*/ 	.byte	0x04, 0x05
        /*00aa*/ 	.short	(.L_114 - .L_113)
.L_113:
        /*00ac*/ 	.word	0x00000080
        /*00b0*/ 	.word	0x00000001
        /*00b4*/ 	.word	0x00000001


	//----- nvinfo : EIATTR_CRS_STACK_SIZE
	.align		4
.L_114:
        /*00b8*/ 	.byte	0x04, 0x1e
        /*00ba*/ 	.short	(.L_116 - .L_115)
.L_115:
        /*00bc*/ 	.word	0x00000000


	//----- nvinfo : EIATTR_CBANK_PARAM_SIZE
	.align		4
.L_116:
        /*00c0*/ 	.byte	0x03, 0x19
        /*00c2*/ 	.short	0x0038


	//----- nvinfo : EIATTR_PARAM_CBANK
	.align		4
        /*00c4*/ 	.byte	0x04, 0x0a
        /*00c6*/ 	.short	(.L_118 - .L_117)
	.align		4
.L_117:
        /*00c8*/ 	.word	index@(.nv.constant0._ZN3cub18CUB_300001_SM_10006detail9transform16transform_kernelINS2_10policy_hubILb1EN4cuda3std3__45tupleIJN6thrust24THRUST_300001_SM_1000_NS6detail15normal_iteratorINSA_10device_ptrIiEEEESF_EEEE10policy1000Ei5saxpySF_JPiSK_EEEvT0_iT1_T2_DpNS2_10kernel_argIT3_EE)
        /*00cc*/ 	.short	0x0380
        /*00ce*/ 	.short	0x0038


	//----- nvinfo : EIATTR_SW_WAR
	.align		4
.L_118:
        /*00d0*/ 	.byte	0x04, 0x36
        /*00d2*/ 	.short	(.L_120 - .L_119)
.L_119:
        /*00d4*/ 	.word	0x00000008
.L_120:


//--------------------- .nv.info._ZN3cub18CUB_300001_SM_10006detail8for_each13static_kernelINS2_12policy_hub_t12policy_500_tElN6thrust24THRUST_300001_SM_1000_NS8cuda_cub10__tabulate7functorINS7_6detail15normal_iteratorINS7_10device_ptrIiEEEENS7_6system6detail7generic6detail22compute_sequence_valueIivEElEEEEvT0_T1_ --------------------------
	.section	.nv.info._ZN3cub18CUB_300001_SM_10006detail8for_each13static_kernelINS2_12policy_hub_t12policy_500_tElN6thrust24THRUST_300001_SM_1000_NS8cuda_cub10__tabulate7functorINS7_6detail15normal_iteratorINS7_10device_ptrIiEEEENS7_6system6detail7generic6detail22compute_sequence_valueIivEElEEEEvT0_T1_,"",@"SHT_CUDA_INFO"
	.sectionflags	@""
	.align	4


	//----- nvinfo : EIATTR_CUDA_API_VERSION
	.align		4
        /*0000*/ 	.byte	0x04, 0x37
        /*0002*/ 	.short	(.L_122 - .L_121)
.L_121:
        /*0004*/ 	.word	0x00000082


	//----- nvinfo : EIATTR_KPARAM_INFO
	.align		4
.L_122:
        /*0008*/ 	.byte	0x04, 0x17
        /*000a*/ 	.short	(.L_124 - .L_123)
.L_123:
        /*000c*/ 	.word	0x00000000
        /*0010*/ 	.short	0x0001
        /*0012*/ 	.short	0x0008
        /*0014*/ 	.byte	0x00, 0xf0, 0x41, 0x00


	//----- nvinfo : EIATTR_KPARAM_INFO
	.align		4
.L_124:
        /*0018*/ 	.byte	0x04, 0x17
        /*001a*/ 	.short	(.L_126 - .L_125)
.L_125:
        /*001c*/ 	.word	0x00000000
        /*0020*/ 	.short	0x0000
        /*0022*/ 	.short	0x0000
        /*0024*/ 	.byte	0x00, 0xf0, 0x21, 0x00


	//----- nvinfo : EIATTR_SPARSE_MMA_MASK
	.align		4
.L_126:
        /*0028*/ 	.byte	0x03, 0x50
        /*002a*/ 	.short	0x0000


	//----- nvinfo : EIATTR_MAXREG_COUNT
	.align		4
        /*002c*/ 	.byte	0x03, 0x1b
        /*002e*/ 	.short	0x00ff


	//----- nvinfo : EIATTR_MERCURY_ISA_VERSION
	.align		4
        /*0030*/ 	.byte	0x03, 0x5f
        /*0032*/ 	.short	0x0101


	//----- nvinfo : EIATTR_VRC_CTA_INIT_COUNT
	.align		4
        /*0034*/ 	.byte	0x02, 0x4a
	.zero		1
	.zero		1


	//----- nvinfo : EIATTR_EXIT_INSTR_OFFSETS
	.align		4
        /*0038*/ 	.byte	0x04, 0x1c
        /*003a*/ 	.short	(.L_128 - .L_127)


	//   ....[0]....
.L_127:
        /*003c*/ 	.word	0x00000160


	//   ....[1]....
        /*0040*/ 	.word	0x000002b0


	//   ....[2]....
        /*0044*/ 	.word	0x00000340


	//----- nvinfo : EIATTR_MAX_THREADS
	.align		4
.L_128:
        /*0048*/ 	.byte	0x04, 0x05
        /*004a*/ 	.short	(.L_130 - .L_129)
.L_129:
        /*004c*/ 	.word	0x00000100
        /*0050*/ 	.word	0x00000001
        /*0054*/ 	.word	0x00000001


	//----- nvinfo : EIATTR_CRS_STACK_SIZE
	.align		4
.L_130:
        /*0058*/ 	.byte	0x04, 0x1e
        /*005a*/ 	.short	(.L_132 - .L_131)
.L_131:
        /*005c*/ 	.word	0x00000000


	//----- nvinfo : EIATTR_CBANK_PARAM_SIZE
	.align		4
.L_132:
        /*0060*/ 	.byte	0x03, 0x19
        /*0062*/ 	.short	0x0018


	//----- nvinfo : EIATTR_PARAM_CBANK
	.align		4
        /*0064*/ 	.byte	0x04, 0x0a
        /*0066*/ 	.short	(.L_134 - .L_133)
	.align		4
.L_133:
        /*0068*/ 	.word	index@(.nv.constant0._ZN3cub18CUB_300001_SM_10006detail8for_each13static_kernelINS2_12policy_hub_t12policy_500_tElN6thrust24THRUST_300001_SM_1000_NS8cuda_cub10__tabulate7functorINS7_6detail15normal_iteratorINS7_10device_ptrIiEEEENS7_6system6detail7generic6detail22compute_sequence_valueIivEElEEEEvT0_T1_)
        /*006c*/ 	.short	0x0380
        /*006e*/ 	.short	0x0018


	//----- nvinfo : EIATTR_SW_WAR
	.align		4
.L_134:
        /*0070*/ 	.byte	0x04, 0x36
        /*0072*/ 	.short	(.L_136 - .L_135)
.L_135:
        /*0074*/ 	.word	0x00000008
.L_136:


//--------------------- .nv.info._ZN3cub18CUB_300001_SM_10006detail8for_each13static_kernelINS2_12policy_hub_t12policy_500_tEmN6thrust24THRUST_300001_SM_1000_NS8cuda_cub20__uninitialized_fill7functorINS7_10device_ptrIiEEiEEEEvT0_T1_ --------------------------
	.section	.nv.info._ZN3cub18CUB_300001_SM_10006detail8for_each13static_kernelINS2_12policy_hub_t12policy_500_tEmN6thrust24THRUST_300001_SM_1000_NS8cuda_cub20__uninitialized_fill7functorINS7_10device_ptrIiEEiEEEEvT0_T1_,"",@"SHT_CUDA_INFO"
	.sectionflags	@""
	.align	4


	//----- nvinfo : EIATTR_CUDA_API_VERSION
	.align		4
        /*0000*/ 	.byte	0x04, 0x37
        /*0002*/ 	.short	(.L_138 - .L_137)
.L_137:
        /*0004*/ 	.word	0x00000082


	//----- nvinfo : EIATTR_KPARAM_INFO
	.align		4
.L_138:
        /*0008*/ 	.byte	0x04, 0x17
        /*000a*/ 	.short	(.L_140 - .L_139)
.L_139:
        /*000c*/ 	.word	0x00000000
        /*0010*/ 	.short	0x0001
        /*0012*/ 	.short	0x0008
        /*0014*/ 	.byte	0x00, 0xf0, 0x41, 0x00


	//----- nvinfo : EIATTR_KPARAM_INFO
	.align		4
.L_140:
        /*0018*/ 	.byte	0x04, 0x17
        /*001a*/ 	.short	(.L_142 - .L_141)
.L_141:
        /*001c*/ 	.word	0x00000000
        /*0020*/ 	.short	0x0000
        /*0022*/ 	.short	0x0000
        /*0024*/ 	.byte	0x00, 0xf0, 0x21, 0x00


	//----- nvinfo : EIATTR_SPARSE_MMA_MASK
	.align		4
.L_142:
        /*0028*/ 	.byte	0x03, 0x50
        /*002a*/ 	.short	0x0000


	//----- nvinfo : EIATTR_MAXREG_COUNT
	.align		4
        /*002c*/ 	.byte	0x03, 0x1b
        /*002e*/ 	.short	0x00ff


	//----- nvinfo : EIATTR_MERCURY_ISA_VERSION
	.align		4
        /*0030*/ 	.byte	0x03, 0x5f
        /*0032*/ 	.short	0x0101


	//----- nvinfo : EIATTR_VRC_CTA_INIT_COUNT
	.align		4
        /*0034*/ 	.byte	0x02, 0x4a
	.zero		1
	.zero		1


	//----- nvinfo : EIATTR_EXIT_INSTR_OFFSETS
	.align		4
        /*0038*/ 	.byte	0x04, 0x1c
        /*003a*/ 	.short	(.L_144 - .L_143)


	//   ....[0]....
.L_143:
        /*003c*/ 	.word	0x00000130


	//   ....[1]....
        /*0040*/ 	.word	0x00000230


	//   ....[2]....
        /*0044*/ 	.word	0x00000260


	//----- nvinfo : EIATTR_MAX_THREADS
	.align		4
.L_144:
        /*0048*/ 	.byte	0x04, 0x05
        /*004a*/ 	.short	(.L_146 - .L_145)
.L_145:
        /*004c*/ 	.word	0x00000100
        /*0050*/ 	.word	0x00000001
        /*0054*/ 	.word	0x00000001


	//----- nvinfo : EIATTR_CBANK_PARAM_SIZE
	.align		4
.L_146:
        /*0058*/ 	.byte	0x03, 0x19
        /*005a*/ 	.short	0x0018


	//----- nvinfo : EIATTR_PARAM_CBANK
	.align		4
        /*005c*/ 	.byte	0x04, 0x0a
        /*005e*/ 	.short	(.L_148 - .L_147)
	.align		4
.L_147:
        /*0060*/ 	.word	index@(.nv.constant0._ZN3cub18CUB_300001_SM_10006detail8for_each13static_kernelINS2_12policy_hub_t12policy_500_tEmN6thrust24THRUST_300001_SM_1000_NS8cuda_cub20__uninitialized_fill7functorINS7_10device_ptrIiEEiEEEEvT0_T1_)
        /*0064*/ 	.short	0x0380
        /*0066*/ 	.short	0x0018


	//----- nvinfo : EIATTR_SW_WAR
	.align		4
.L_148:
        /*0068*/ 	.byte	0x04, 0x36
        /*006a*/ 	.short	(.L_150 - .L_149)
.L_149:
        /*006c*/ 	.word	0x00000008
.L_150:


//--------------------- .nv.info._ZN3cub18CUB_300001_SM_10006detail11EmptyKernelIvEEvv --------------------------
	.section	.nv.info._ZN3cub18CUB_300001_SM_10006detail11EmptyKernelIvEEvv,"",@"SHT_CUDA_INFO"
	.sectionflags	@""
	.align	4


	//----- nvinfo : EIATTR_CUDA_API_VERSION
	.align		4
        /*0000*/ 	.byte	0x04, 0x37
        /*0002*/ 	.short	(.L_152 - .L_151)
.L_151:
        /*0004*/ 	.word	0x00000082


	//----- nvinfo : EIATTR_SPARSE_MMA_MASK
	.align		4
.L_152:
        /*0008*/ 	.byte	0x03, 0x50
        /*000a*/ 	.short	0x0000


	//----- nvinfo : EIATTR_MAXREG_COUNT
	.align		4
        /*000c*/ 	.byte	0x03, 0x1b
        /*000e*/ 	.short	0x00ff


	//----- nvinfo : EIATTR_MERCURY_ISA_VERSION
	.align		4
        /*0010*/ 	.byte	0x03, 0x5f
        /*0012*/ 	.short	0x0101


	//----- nvinfo : EIATTR_VRC_CTA_INIT_COUNT
	.align		4
        /*0014*/ 	.byte	0x02, 0x4a
	.zero		1
	.zero		1


	//----- nvinfo : EIATTR_EXIT_INSTR_OFFSETS
	.align		4
        /*0018*/ 	.byte	0x04, 0x1c
        /*001a*/ 	.short	(.L_154 - .L_153)


	//   ....[0]....
.L_153:
        /*001c*/ 	.word	0x00000010


	//----- nvinfo : EIATTR_SW_WAR
	.align		4
.L_154:
        /*0020*/ 	.byte	0x04, 0x36
        /*0022*/ 	.short	(.L_156 - .L_155)
.L_155:
        /*0024*/ 	.word	0x00000008
.L_156:


//--------------------- .nv.callgraph             --------------------------
	.section	.nv.callgraph,"",@"SHT_CUDA_CALLGRAPH"
	.align	4
	.sectionentsize	8
	.align		4
        /*0000*/ 	.word	0x00000000
	.align		4
        /*0004*/ 	.word	0xffffffff
	.align		4
        /*0008*/ 	.word	0x00000000
	.align		4
        /*000c*/ 	.word	0xfffffffe
	.align		4
        /*0010*/ 	.word	0x00000000
	.align		4
        /*0014*/ 	.word	0xfffffffd
	.align		4
        /*0018*/ 	.word	0x00000000
	.align		4
        /*001c*/ 	.word	0xfffffffc


//--------------------- .nv.constant4             --------------------------
	.section	.nv.constant4,"a",@progbits
	.align	8
	.align		8
.nv.constant4:
        /*0000*/ 	.dword	_ZN30_INTERNAL_c0f9a9ab_4_k_cu_main4cuda3std3__45__cpo5beginE
	.align		8
        /*0008*/ 	.dword	_ZN30_INTERNAL_c0f9a9ab_4_k_cu_main4cuda3std3__45__cpo3endE
	.align		8
        /*0010*/ 	.dword	_ZN30_INTERNAL_c0f9a9ab_4_k_cu_main4cuda3std3__45__cpo6cbeginE
	.align		8
        /*0018*/ 	.dword	_ZN30_INTERNAL_c0f9a9ab_4_k_cu_main4cuda3std3__45__cpo4cendE
	.align		8
        /*0020*/ 	.dword	_ZN30_INTERNAL_c0f9a9ab_4_k_cu_main4cuda3std3__45__cpo6rbeginE
	.align		8
        /*0028*/ 	.dword	_ZN30_INTERNAL_c0f9a9ab_4_k_cu_main4cuda3std3__45__cpo4rendE
	.align		8
        /*0030*/ 	.dword	_ZN30_INTERNAL_c0f9a9ab_4_k_cu_main4cuda3std3__45__cpo7crbeginE
	.align		8
        /*0038*/ 	.dword	_ZN30_INTERNAL_c0f9a9ab_4_k_cu_main4cuda3std3__45__cpo5crendE
	.align		8
        /*0040*/ 	.dword	_ZN30_INTERNAL_c0f9a9ab_4_k_cu_main4cuda3std3__432_GLOBAL__N__c0f9a9ab_4_k_cu_main6ignoreE
	.align		8
        /*0048*/ 	.dword	_ZN30_INTERNAL_c0f9a9ab_4_k_cu_main4cuda3std3__419piecewise_constructE
	.align		8
        /*0050*/ 	.dword	_ZN30_INTERNAL_c0f9a9ab_4_k_cu_main4cuda3std3__48in_placeE
	.align		8
        /*0058*/ 	.dword	_ZN30_INTERNAL_c0f9a9ab_4_k_cu_main4cuda3std3__420unreachable_sentinelE
	.align		8
        /*0060*/ 	.dword	_ZN30_INTERNAL_c0f9a9ab_4_k_cu_main4cuda3std3__47nulloptE
	.align		8
        /*0068*/ 	.dword	_ZN30_INTERNAL_c0f9a9ab_4_k_cu_main4cuda3std3__48unexpectE
	.align		8
        /*0070*/ 	.dword	_ZN30_INTERNAL_c0f9a9ab_4_k_cu_main4cuda3std6ranges3__45__cpo4swapE
	.align		8
        /*0078*/ 	.dword	_ZN30_INTERNAL_c0f9a9ab_4_k_cu_main4cuda3std6ranges3__45__cpo9iter_moveE
	.align		8
        /*0080*/ 	.dword	_ZN30_INTERNAL_c0f9a9ab_4_k_cu_main4cuda3std6ranges3__45__cpo5beginE
	.align		8
        /*0088*/ 	.dword	_ZN30_INTERNAL_c0f9a9ab_4_k_cu_main4cuda3std6ranges3__45__cpo3endE
	.align		8
        /*0090*/ 	.dword	_ZN30_INTERNAL_c0f9a9ab_4_k_cu_main4cuda3std6ranges3__45__cpo6cbeginE
	.align		8
        /*0098*/ 	.dword	_ZN30_INTERNAL_c0f9a9ab_4_k_cu_main4cuda3std6ranges3__45__cpo4cendE
	.align		8
        /*00a0*/ 	.dword	_ZN30_INTERNAL_c0f9a9ab_4_k_cu_main4cuda3std6ranges3__45__cpo7advanceE
	.align		8
        /*00a8*/ 	.dword	_ZN30_INTERNAL_c0f9a9ab_4_k_cu_main4cuda3std6ranges3__45__cpo9iter_swapE
	.align		8
        /*00b0*/ 	.dword	_ZN30_INTERNAL_c0f9a9ab_4_k_cu_main4cuda3std6ranges3__45__cpo4nextE
	.align		8
        /*00b8*/ 	.dword	_ZN30_INTERNAL_c0f9a9ab_4_k_cu_main4cuda3std6ranges3__45__cpo4prevE
	.align		8
        /*00c0*/ 	.dword	_ZN30_INTERNAL_c0f9a9ab_4_k_cu_main4cuda3std6ranges3__45__cpo4dataE
	.align		8
        /*00c8*/ 	.dword	_ZN30_INTERNAL_c0f9a9ab_4_k_cu_main4cuda3std6ranges3__45__cpo5cdataE
	.align		8
        /*00d0*/ 	.dword	_ZN30_INTERNAL_c0f9a9ab_4_k_cu_main4cuda3std6ranges3__45__cpo4sizeE
	.align		8
        /*00d8*/ 	.dword	_ZN30_INTERNAL_c0f9a9ab_4_k_cu_main4cuda3std6ranges3__45__cpo5ssizeE
	.align		8
        /*00e0*/ 	.dword	_ZN30_INTERNAL_c0f9a9ab_4_k_cu_main4cuda3std6ranges3__45__cpo8distanceE
	.align		8
        /*00e8*/ 	.dword	_ZN30_INTERNAL_c0f9a9ab_4_k_cu_main6thrust24THRUST_300001_SM_1000_NS8cuda_cub3parE
	.align		8
        /*00f0*/ 	.dword	_ZN30_INTERNAL_c0f9a9ab_4_k_cu_main6thrust24THRUST_300001_SM_1000_NS8cuda_cub10par_nosyncE
	.align		8
        /*00f8*/ 	.dword	_ZN30_INTERNAL_c0f9a9ab_4_k_cu_main6thrust24THRUST_300001_SM_1000_NS6system6detail10sequential3seqE
	.align		8
        /*0100*/ 	.dword	_ZN30_INTERNAL_c0f9a9ab_4_k_cu_main6thrust24THRUST_300001_SM_1000_NS12placeholders2_1E
	.align		8
        /*0108*/ 	.dword	_ZN30_INTERNAL_c0f9a9ab_4_k_cu_main6thrust24THRUST_300001_SM_1000_NS12placeholders2_2E
	.align		8
        /*0110*/ 	.dword	_ZN30_INTERNAL_c0f9a9ab_4_k_cu_main6thrust24THRUST_300001_SM_1000_NS12placeholders2_3E
	.align		8
        /*0118*/ 	.dword	_ZN30_INTERNAL_c0f9a9ab_4_k_cu_main6thrust24THRUST_300001_SM_1000_NS12placeholders2_4E
	.align		8
        /*0120*/ 	.dword	_ZN30_INTERNAL_c0f9a9ab_4_k_cu_main6thrust24THRUST_300001_SM_1000_NS12placeholders2_5E
	.align		8
        /*0128*/ 	.dword	_ZN30_INTERNAL_c0f9a9ab_4_k_cu_main6thrust24THRUST_300001_SM_1000_NS12placeholders2_6E
	.align		8
        /*0130*/ 	.dword	_ZN30_INTERNAL_c0f9a9ab_4_k_cu_main6thrust24THRUST_300001_SM_1000_NS12placeholders2_7E
	.align		8
        /*0138*/ 	.dword	_ZN30_INTERNAL_c0f9a9ab_4_k_cu_main6thrust24THRUST_300001_SM_1000_NS12placeholders2_8E
	.align		8
        /*0140*/ 	.dword	_ZN30_INTERNAL_c0f9a9ab_4_k_cu_main6thrust24THRUST_300001_SM_1000_NS12placeholders2_9E
	.align		8
        /*0148*/ 	.dword	_ZN30_INTERNAL_c0f9a9ab_4_k_cu_main6thrust24THRUST_300001_SM_1000_NS12placeholders3_10E
	.align		8
        /*0150*/ 	.dword	_ZN30_INTERNAL_c0f9a9ab_4_k_cu_main6thrust24THRUST_300001_SM_1000_NS3seqE


//--------------------- .text._ZN3cub18CUB_300001_SM_10006detail9transform16transform_kernelINS2_10policy_hubILb1EN4cuda3std3__45tupleIJN6thrust24THRUST_300001_SM_1000_NS6detail15normal_iteratorINSA_10device_ptrIiEEEESF_EEEE10policy1000El5saxpySF_JPiSK_EEEvT0_iT1_T2_DpNS2_10kernel_argIT3_EE --------------------------
	.section	.text._ZN3cub18CUB_300001_SM_10006detail9transform16transform_kernelINS2_10policy_hubILb1EN4cuda3std3__45tupleIJN6thrust24THRUST_300001_SM_1000_NS6detail15normal_iteratorINSA_10device_ptrIiEEEESF_EEEE10policy1000El5saxpySF_JPiSK_EEEvT0_iT1_T2_DpNS2_10kernel_argIT3_EE,"ax",@progbits
	.align	128
        .global         _ZN3cub18CUB_300001_SM_10006detail9transform16transform_kernelINS2_10policy_hubILb1EN4cuda3std3__45tupleIJN6thrust24THRUST_300001_SM_1000_NS6detail15normal_iteratorINSA_10device_ptrIiEEEESF_EEEE10policy1000El5saxpySF_JPiSK_EEEvT0_iT1_T2_DpNS2_10kernel_argIT3_EE
        .type           _ZN3cub18CUB_300001_SM_10006detail9transform16transform_kernelINS2_10policy_hubILb1EN4cuda3std3__45tupleIJN6thrust24THRUST_300001_SM_1000_NS6detail15normal_iteratorINSA_10device_ptrIiEEEESF_EEEE10policy1000El5saxpySF_JPiSK_EEEvT0_iT1_T2_DpNS2_10kernel_argIT3_EE,@function
        .size           _ZN3cub18CUB_300001_SM_10006detail9transform16transform_kernelINS2_10policy_hubILb1EN4cuda3std3__45tupleIJN6thrust24THRUST_300001_SM_1000_NS6detail15normal_iteratorINSA_10device_ptrIiEEEESF_EEEE10policy1000El5saxpySF_JPiSK_EEEvT0_iT1_T2_DpNS2_10kernel_argIT3_EE,(.L_x_41 - _ZN3cub18CUB_300001_SM_10006detail9transform16transform_kernelINS2_10policy_hubILb1EN4cuda3std3__45tupleIJN6thrust24THRUST_300001_SM_1000_NS6detail15normal_iteratorINSA_10device_ptrIiEEEESF_EEEE10policy1000El5saxpySF_JPiSK_EEEvT0_iT1_T2_DpNS2_10kernel_argIT3_EE)
        .other          _ZN3cub18CUB_300001_SM_10006detail9transform16transform_kernelINS2_10policy_hubILb1EN4cuda3std3__45tupleIJN6thrust24THRUST_300001_SM_1000_NS6detail15normal_iteratorINSA_10device_ptrIiEEEESF_EEEE10policy1000El5saxpySF_JPiSK_EEEvT0_iT1_T2_DpNS2_10kernel_argIT3_EE,@"STO_CUDA_ENTRY STV_DEFAULT"
_ZN3cub18CUB_300001_SM_10006detail9transform16transform_kernelINS2_10policy_hubILb1EN4cuda3std3__45tupleIJN6thrust24THRUST_300001_SM_1000_NS6detail15normal_iteratorINSA_10device_ptrIiEEEESF_EEEE10policy1000El5saxpySF_JPiSK_EEEvT0_iT1_T2_DpNS2_10kernel_argIT3_EE:
.text._ZN3cub18CUB_300001_SM_10006detail9transform16transform_kernelINS2_10policy_hubILb1EN4cuda3std3__45tupleIJN6thrust24THRUST_300001_SM_1000_NS6detail15normal_iteratorINSA_10device_ptrIiEEEESF_EEEE10policy1000El5saxpySF_JPiSK_EEEvT0_iT1_T2_DpNS2_10kernel_argIT3_EE:
[----:B------:R-:W-:Y:S08]  /*0000*/  LDC R1, c[0x0][0x37c] ;  /* 0x0000df00ff017b82 */ /* 0x000ff00000000800 */
[----:B------:R-:W0:Y:S01]  /*0010*/  LDC R8, c[0x0][0x388] ;  /* 0x0000e200ff087b82 */ /* 0x000e220000000800 */
[----:B------:R-:W1:Y:S01]  /*0020*/  LDCU.64 UR6, c[0x0][0x380] ;  /* 0x00007000ff0677ac */ /* 0x000e620008000a00 */
[----:B------:R-:W2:Y:S01]  /*0030*/  S2R R9, SR_TID.X ;  /* 0x0000000000097919 */ /* 0x000ea20000002100 */
[----:B------:R-:W-:Y:S05]  /*0040*/  BSSY.RECONVERGENT B0, `(.L_x_0) ;  /* 0x0000029000007945 */ /* 0x000fea0003800200 */
[----:B------:R-:W3:Y:S01]  /*0050*/  S2UR UR4, SR_CTAID.X ;  /* 0x00000000000479c3 */ /* 0x000ee20000002500 */
[----:B0-----:R-:W-:-:S04]  /*0060*/  SHF.L.U32 R5, R8, 0x7, RZ ;  /* 0x0000000708057819 */ /* 0x001fc800000006ff */
[----:B------:R-:W-:Y:S01]  /*0070*/  SHF.R.S32.HI R0, RZ, 0x1f, R5 ;  /* 0x0000001fff007819 */ /* 0x000fe20000011405 */
[----:B---3--:R-:W-:Y:S01]  /*0080*/  IMAD.WIDE.U32 R2, R5, UR4, RZ ;  /* 0x0000000405027c25 */ /* 0x008fe2000f8e00ff */
[----:B--2---:R-:W-:-:S03]  /*0090*/  SHF.L.U32 R13, R9, 0x7, RZ ;  /* 0x00000007090d7819 */ /* 0x004fc600000006ff */
[----:B------:R-:W-:Y:S01]  /*00a0*/  IMAD R7, R0, UR4, RZ ;  /* 0x0000000400077c24 */ /* 0x000fe2000f8e02ff */
[----:B-1----:R-:W-:-:S03]  /*00b0*/  IADD3 R4, P1, PT, -R2, UR6, RZ ;  /* 0x0000000602047c10 */ /* 0x002fc6000ff3e1ff */
[----:B------:R-:W-:Y:S01]  /*00c0*/  IMAD.IADD R7, R3, 0x1, R7 ;  /* 0x0000000103077824 */ /* 0x000fe200078e0207 */
[----:B------:R-:W-:-:S04]  /*00d0*/  ISETP.LT.U32.AND P0, PT, R4, R5, PT ;  /* 0x000000050400720c */ /* 0x000fc80003f01070 */
[----:B------:R-:W-:-:S04]  /*00e0*/  IADD3.X R11, PT, PT, ~R7, UR7, RZ, P1, !PT ;  /* 0x00000007070b7c10 */ /* 0x000fc80008ffe5ff */
[----:B------:R-:W-:-:S04]  /*00f0*/  ISETP.LT.AND.EX P0, PT, R11, R0, PT, P0 ;  /* 0x000000000b00720c */ /* 0x000fc80003f01300 */
[----:B------:R-:W-:-:S05]  /*0100*/  SEL R0, R4, R5, P0 ;  /* 0x0000000504007207 */ /* 0x000fca0000000000 */
[----:B------:R-:W-:-:S05]  /*0110*/  IMAD.SHL.U32 R4, R0, 0x4, RZ ;  /* 0x0000000400047824 */ /* 0x000fca00078e00ff */
[----:B------:R-:W-:-:S13]  /*0120*/  ISETP.GE.AND P0, PT, R13, R4, PT ;  /* 0x000000040d00720c */ /* 0x000fda0003f06270 */
[----:B------:R-:W-:Y:S05]  /*0130*/  @P0 BRA `(.L_x_1) ;  /* 0x0000000000640947 */ /* 0x000fea0003800000 */
[----:B------:R-:W0:Y:S01]  /*0140*/  LDCU.64 UR4, c[0x0][0x398] ;  /* 0x00007300ff0477ac */ /* 0x000e220008000a00 */
[C---:B------:R-:W-:Y:S01]  /*0150*/  SHF.L.U32 R6, R2.reuse, 0x2, RZ ;  /* 0x0000000202067819 */ /* 0x040fe200000006ff */
[----:B------:R-:W-:Y:S01]  /*0160*/  BSSY.RECONVERGENT B1, `(.L_x_2) ;  /* 0x000000c000017945 */ /* 0x000fe20003800200 */
[----:B------:R-:W-:Y:S01]  /*0170*/  SHF.L.U64.HI R12, R2, 0x2, R7 ;  /* 0x00000002020c7819 */ /* 0x000fe20000010207 */
[----:B------:R-:W-:Y:S01]  /*0180*/  IMAD.MOV.U32 R15, RZ, RZ, R13 ;  /* 0x000000ffff0f7224 */ /* 0x000fe200078e000d */
[----:B0-----:R-:W-:-:S04]  /*0190*/  IADD3 R10, P0, PT, R6, UR4, RZ ;  /* 0x00000004060a7c10 */ /* 0x001fc8000ff1e0ff */
[----:B------:R-:W-:-:S03]  /*01a0*/  IADD3.X R11, PT, PT, R12, UR5, RZ, P0, !PT ;  /* 0x000000050c0b7c10 */ /* 0x000fc600087fe4ff */
[----:B------:R-:W-:-:S07]  /*01b0*/  IMAD.WIDE.U32 R10, R9, 0x80, R10 ;  /* 0x00000080090a7825 */ /* 0x000fce00078e000a */
.L_x_3:
[----:B------:R-:W-:Y:S01]  /*01c0*/  IADD3 R15, PT, PT, R15, 0x4000, RZ ;  /* 0x000040000f0f7810 */ /* 0x000fe20007ffe0ff */
[----:B------:R0:W-:Y:S03]  /*01d0*/  CCTL.E.PF2 [R10] ;  /* 0x000000000a00798f */ /* 0x0001e60000800100 */
[----:B------:R-:W-:Y:S02]  /*01e0*/  ISETP.GE.AND P0, PT, R15, R4, PT ;  /* 0x000000040f00720c */ /* 0x000fe40003f06270 */
[----:B0-----:R-:W-:-:S05]  /*01f0*/  IADD3 R10, P1, PT, R10, 0x4000, RZ ;  /* 0x000040000a0a7810 */ /* 0x001fca0007f3e0ff */
[----:B------:R-:W-:-:S06]  /*0200*/  IMAD.X R11, RZ, RZ, R11, P1 ;  /* 0x000000ffff0b7224 */ /* 0x000fcc00008e060b */
[----:B------:R-:W-:Y:S05]  /*0210*/  @!P0 BRA `(.L_x_3) ;  /* 0xfffffffc00e88947 */ /* 0x000fea000383ffff */
[----:B------:R-:W-:Y:S05]  /*0220*/  BSYNC.RECONVERGENT B1 ;  /* 0x0000000000017941 */ /* 0x000fea0003800200 */
.L_x_2:
[----:B------:R-:W0:Y:S02]  /*0230*/  LDCU.64 UR4, c[0x0][0x3a8] ;  /* 0x00007500ff0477ac */ /* 0x000e240008000a00 */
[----:B0-----:R-:W-:-:S04]  /*0240*/  IADD3 R10, P0, PT, R6, UR4, RZ ;  /* 0x00000004060a7c10 */ /* 0x001fc8000ff1e0ff */
[----:B------:R-:W-:-:S03]  /*0250*/  IADD3.X R11, PT, PT, R12, UR5, RZ, P0, !PT ;  /* 0x000000050c0b7c10 */ /* 0x000fc600087fe4ff */
[----:B------:R-:W-:-:S07]  /*0260*/  IMAD.WIDE.U32 R10, R9, 0x80, R10 ;  /* 0x00000080090a7825 */ /* 0x000fce00078e000a */
.L_x_4:
[----:B------:R-:W-:Y:S01]  /*0270*/  IADD3 R13, PT, PT, R13, 0x4000, RZ ;  /* 0x000040000d0d7810 */ /* 0x000fe20007ffe0ff */
[----:B------:R0:W-:Y:S03]  /*0280*/  CCTL.E.PF2 [R10] ;  /* 0x000000000a00798f */ /* 0x0001e60000800100 */
[----:B------:R-:W-:Y:S02]  /*0290*/  ISETP.GE.AND P0, PT, R13, R4, PT ;  /* 0x000000040d00720c */ /* 0x000fe40003f06270 */
[----:B0-----:R-:W-:-:S05]  /*02a0*/  IADD3 R10, P1, PT, R10, 0x4000, RZ ;  /* 0x000040000a0a7810 */ /* 0x001fca0007f3e0ff */
[----:B------:R-:W-:-:S06]  /*02b0*/  IMAD.X R11, RZ, RZ, R11, P1 ;  /* 0x000000ffff0b7224 */ /* 0x000fcc00008e060b */
[----:B------:R-:W-:Y:S05]  /*02c0*/  @!P0 BRA `(.L_x_4) ;  /* 0xfffffffc00e88947 */ /* 0x000fea000383ffff */
.L_x_1:
[----:B------:R-:W-:Y:S05]  /*02d0*/  BSYNC.RECONVERGENT B0 ;  /* 0x0000000000007941 */ /* 0x000fea0003800200 */
.L_x_0:
[----:B------:R-:W0:Y:S01]  /*02e0*/  LDCU.128 UR8, c[0x0][0x390] ;  /* 0x00007200ff0877ac */ /* 0x000e220008000c00 */
[----:B------:R-:W-:Y:S02]  /*02f0*/  ISETP.NE.AND P0, PT, R5, R0, PT ;  /* 0x000000000500720c */ /* 0x000fe40003f05270 */
[C---:B------:R-:W-:Y:S01]  /*0300*/  SHF.L.U32 R10, R2.reuse, 0x2, RZ ;  /* 0x00000002020a7819 */ /* 0x040fe200000006ff */
[----:B------:R-:W1:Y:S01]  /*0310*/  LDCU.64 UR6, c[0x0][0x3a8] ;  /* 0x00007500ff0677ac */ /* 0x000e620008000a00 */
[----:B------:R-:W-:Y:S02]  /*0320*/  SHF.L.U64.HI R3, R2, 0x2, R7 ;  /* 0x0000000202037819 */ /* 0x000fe40000010207 */
[C---:B------:R-:W-:Y:S01]  /*0330*/  R2UR UR14, R10.reuse ;  /* 0x000000000a0e72ca */ /* 0x040fe200000e0000 */
[----:B------:R-:W2:Y:S01]  /*0340*/  LDCU.64 UR12, c[0x0][0x358] ;  /* 0x00006b00ff0c77ac */ /* 0x000ea20008000a00 */
[----:B------:R-:W-:Y:S02]  /*0350*/  R2UR UR15, R3 ;  /* 0x00000000030f72ca */ /* 0x000fe400000e0000 */
[----:B0-----:R-:W-:-:S02]  /*0360*/  IADD3 R6, P2, PT, R10, UR10, RZ ;  /* 0x0000000a0a067c10 */ /* 0x001fc4000ff5e0ff */
[C---:B------:R-:W-:Y:S02]  /*0370*/  IADD3 R2, P1, PT, R10.reuse, UR8, RZ ;  /* 0x000000080a027c10 */ /* 0x040fe4000ff3e0ff */
[----:B-1----:R-:W-:Y:S02]  /*0380*/  IADD3 R4, P3, PT, R10, UR6, RZ ;  /* 0x000000060a047c10 */ /* 0x002fe4000ff7e0ff */
[C---:B------:R-:W-:Y:S02]  /*0390*/  IADD3.X R7, PT, PT, R3.reuse, UR11, RZ, P2, !PT ;  /* 0x0000000b03077c10 */ /* 0x040fe400097fe4ff */
[C---:B------:R-:W-:Y:S02]  /*03a0*/  IADD3.X R5, PT, PT, R3.reuse, UR7, RZ, P3, !PT ;  /* 0x0000000703057c10 */ /* 0x040fe40009ffe4ff */
[----:B------:R-:W-:Y:S01]  /*03b0*/  IADD3.X R3, PT, PT, R3, UR9, RZ, P1, !PT ;  /* 0x0000000903037c10 */ /* 0x000fe20008ffe4ff */
[----:B--2---:R-:W-:Y:S06]  /*03c0*/  @!P0 BRA `(.L_x_5) ;  /* 0x0000001000408947 */ /* 0x004fec0003800000 */
[----:B------:R-:W-:-:S13]  /*03d0*/  ISETP.GE.AND P0, PT, R8, 0x1, PT ;  /* 0x000000010800780c */ /* 0x000fda0003f06270 */
[----:B------:R-:W-:Y:S05]  /*03e0*/  @!P0 EXIT ;  /* 0x000000000000894d */ /* 0x000fea0003800000 */
[C---:B------:R-:W-:Y:S01]  /*03f0*/  ISETP.GE.U32.AND P0, PT, R8.reuse, 0x8, PT ;  /* 0x000000080800780c */ /* 0x040fe20003f06070 */
[----:B------:R-:W-:Y:S01]  /*0400*/  IMAD.MOV.U32 R16, RZ, RZ, RZ ;  /* 0x000000ffff107224 */ /* 0x000fe200078e00ff */
[----:B------:R-:W-:-:S11]  /*0410*/  LOP3.LUT R18, R8, 0x7, RZ, 0xc0, !PT ;  /* 0x0000000708127812 */ /* 0x000fd600078ec0ff */
[----:B------:R-:W-:Y:S05]  /*0420*/  @!P0 BRA `(.L_x_6) ;  /* 0x0000000800948947 */ /* 0x000fea0003800000 */
[----:B------:R-:W-:-:S13]  /*0430*/  ISETP.GE.AND P0, PT, R9, R0, PT ;  /* 0x000000000900720c */ /* 0x000fda0003f06270 */
[C---:B------:R-:W-:Y:S01]  /*0440*/  @!P0 IMAD.WIDE.U32 R14, R9.reuse, 0x4, R6 ;  /* 0x00000004090e8825 */ /* 0x040fe200078e0006 */
[----:B------:R-:W0:Y:S03]  /*0450*/  @!P0 LDC R20, c[0x0][0x38c] ;  /* 0x0000e300ff148b82 */ /* 0x000e260000000800 */
[C---:B------:R-:W-:Y:S02]  /*0460*/  @!P0 IMAD.WIDE.U32 R16, R9.reuse, 0x4, R4 ;  /* 0x0000000409108825 */ /* 0x040fe400078e0004 */
[----:B------:R-:W0:Y:S04]  /*0470*/  @!P0 LDG.E R14, desc[UR12][R14.64] ;  /* 0x0000000c0e0e8981 */ /* 0x000e28000c1e1900 */
[----:B------:R1:W0:Y:S01]  /*0480*/  @!P0 LDG.E R17, desc[UR12][R16.64] ;  /* 0x0000000c10118981 */ /* 0x000222000c1e1900 */
[C---:B------:R-:W-:Y:S01]  /*0490*/  IADD3 R19, PT, PT, R9.reuse, 0x80, RZ ;  /* 0x0000008009137810 */ /* 0x040fe20007ffe0ff */
[----:B------:R-:W-:-:S03]  /*04a0*/  @!P0 IMAD.WIDE.U32 R22, R9, 0x4, R2 ;  /* 0x0000000409168825 */ /* 0x000fc600078e0002 */
[C---:B------:R-:W-:Y:S01]  /*04b0*/  ISETP.GE.AND P1, PT, R19.reuse, R0, PT ;  /* 0x000000001300720c */ /* 0x040fe20003f26270 */
[----:B------:R-:W-:-:S04]  /*04c0*/  IMAD.WIDE R12, R19, 0x4, R6 ;  /* 0x00000004130c7825 */ /* 0x000fc800078e0206 */
[----:B------:R-:W-:-:S08]  /*04d0*/  IMAD.WIDE R10, R19, 0x4, R4 ;  /* 0x00000004130a7825 */ /* 0x000fd000078e0204 */
[----:B-1----:R-:W1:Y:S01]  /*04e0*/  @!P1 LDC R16, c[0x0][0x38c] ;  /* 0x0000e300ff109b82 */ /* 0x002e620000000800 */
[----:B0-----:R-:W-:-:S06]  /*04f0*/  @!P0 IMAD R20, R14, R20, R17 ;  /* 0x000000140e148224 */ /* 0x001fcc00078e0211 */
[----:B------:R-:W0:Y:S08]  /*0500*/  @!P0 I2F.F64 R20, R20 ;  /* 0x0000001400148312 */ /* 0x000e300000201c00 */
[----:B0-----:R-:W0:Y:S02]  /*0510*/  @!P0 F2I.F64.TRUNC R21, R20 ;  /* 0x0000001400158311 */ /* 0x001e24000030d100 */
[----:B0-----:R0:W-:Y:S04]  /*0520*/  @!P0 STG.E desc[UR12][R22.64], R21 ;  /* 0x0000001516008986 */ /* 0x0011e8000c10190c */
[----:B------:R-:W1:Y:S04]  /*0530*/  @!P1 LDG.E R14, desc[UR12][R12.64] ;  /* 0x0000000c0c0e9981 */ /* 0x000e68000c1e1900 */
[----:B------:R-:W1:Y:S02]  /*0540*/  @!P1 LDG.E R15, desc[UR12][R10.64] ;  /* 0x0000000c0a0f9981 */ /* 0x000e64000c1e1900 */
[----:B-1----:R-:W-:-:S02]  /*0550*/  @!P1 IMAD R16, R14, R16, R15 ;  /* 0x000000100e109224 */ /* 0x002fc400078e020f */
[----:B------:R-:W-:-:S04]  /*0560*/  VIADD R15, R9, 0x100 ;  /* 0x00000100090f7836 */ /* 0x000fc80000000000 */
[----:B------:R-:W1:Y:S01]  /*0570*/  @!P1 I2F.F64 R16, R16 ;  /* 0x0000001000109312 */ /* 0x000e620000201c00 */
[----:B------:R-:W-:Y:S01]  /*0580*/  ISETP.GE.AND P0, PT, R15, R0, PT ;  /* 0x000000000f00720c */ /* 0x000fe20003f06270 */
[----:B------:R-:W-:-:S12]  /*0590*/  IMAD.WIDE R14, R19, 0x4, R2 ;  /* 0x00000004130e7825 */ /* 0x000fd800078e0202 */
[----:B0-----:R-:W0:Y:S01]  /*05a0*/  @!P0 LDC R21, c[0x0][0x38c] ;  /* 0x0000e300ff158b82 */ /* 0x001e220000000800 */
[----:B-1----:R-:W1:Y:S02]  /*05b0*/  @!P1 F2I.F64.TRUNC R17, R16 ;  /* 0x0000001000119311 */ /* 0x002e64000030d100 */
[----:B-1----:R1:W-:Y:S04]  /*05c0*/  @!P1 STG.E desc[UR12][R14.64], R17 ;  /* 0x000000110e009986 */ /* 0x0023e8000c10190c */
[----:B------:R-:W0:Y:S04]  /*05d0*/  @!P0 LDG.E R19, desc[UR12][R12.64+0x200] ;  /* 0x0002000c0c138981 */ /* 0x000e28000c1e1900 */
[----:B------:R-:W0:Y:S02]  /*05e0*/  @!P0 LDG.E R20, desc[UR12][R10.64+0x200] ;  /* 0x0002000c0a148981 */ /* 0x000e24000c1e1900 */
[----:B0-----:R-:W-:Y:S01]  /*05f0*/  @!P0 IMAD R20, R19, R21, R20 ;  /* 0x0000001513148224 */ /* 0x001fe200078e0214 */
[----:B------:R-:W-:-:S04]  /*0600*/  IADD3 R19, PT, PT, R9, 0x180, RZ ;  /* 0x0000018009137810 */ /* 0x000fc80007ffe0ff */
[----:B------:R-:W-:Y:S01]  /*0610*/  ISETP.GE.AND P1, PT, R19, R0, PT ;  /* 0x000000001300720c */ /* 0x000fe20003f26270 */
[----:B------:R-:W0:-:S12]  /*0620*/  @!P0 I2F.F64 R20, R20 ;  /* 0x0000001400148312 */ /* 0x000e180000201c00 */
[----:B------:R-:W2:Y:S01]  /*0630*/  @!P1 LDC R19, c[0x0][0x38c] ;  /* 0x0000e300ff139b82 */ /* 0x000ea20000000800 */
[----:B0-----:R-:W0:Y:S02]  /*0640*/  @!P0 F2I.F64.TRUNC R21, R20 ;  /* 0x0000001400158311 */ /* 0x001e24000030d100 */
[----:B0-----:R0:W-:Y:S04]  /*0650*/  @!P0 STG.E desc[UR12][R14.64+0x200], R21 ;  /* 0x000200150e008986 */ /* 0x0011e8000c10190c */
[----:B------:R-:W2:Y:S04]  /*0660*/  @!P1 LDG.E R16, desc[UR12][R12.64+0x400] ;  /* 0x0004000c0c109981 */ /* 0x000ea8000c1e1900 */
[----:B-1----:R-:W2:Y:S02]  /*0670*/  @!P1 LDG.E R17, desc[UR12][R10.64+0x400] ;  /* 0x0004000c0a119981 */ /* 0x002ea4000c1e1900 */
[----:B--2---:R-:W-:-:S02]  /*0680*/  @!P1 IMAD R16, R16, R19, R17 ;  /* 0x0000001310109224 */ /* 0x004fc400078e0211 */
[----:B------:R-:W-:-:S04]  /*0690*/  VIADD R19, R9, 0x200 ;  /* 0x0000020009137836 */ /* 0x000fc80000000000 */
[----:B------:R-:W1:Y:S01]  /*06a0*/  @!P1 I2F.F64 R16, R16 ;  /* 0x0000001000109312 */ /* 0x000e620000201c00 */
[----:B------:R-:W-:-:S13]  /*06b0*/  ISETP.GE.AND P0, PT, R19, R0, PT ;  /* 0x000000001300720c */ /* 0x000fda0003f06270 */
        /* <DEDUP_REMOVED lines=32> */
[----:B--2---:R-:W-:Y:S01]  /*08c0*/  @!P1 IMAD R17, R16, R19, R17 ;  /* 0x0000001310119224 */ /* 0x004fe200078e0211 */
[----:B------:R-:W-:-:S03]  /*08d0*/  LOP3.LUT R16, R8, 0x7ffffff8, RZ, 0xc0, !PT ;  /* 0x7ffffff808107812 */ /* 0x000fc600078ec0ff */
[----:B------:R-:W1:Y:S01]  /*08e0*/  @!P1 I2F.F64 R22, R17 ;  /* 0x0000001100169312 */ /* 0x000e620000201c00 */
[----:B------:R-:W-:-:S07]  /*08f0*/  ISETP.NE.AND P0, PT, R16, 0x8, PT ;  /* 0x000000081000780c */ /* 0x000fce0003f05270 */
[----:B-1----:R-:W1:Y:S02]  /*0900*/  @!P1 F2I.F64.TRUNC R23, R22 ;  /* 0x0000001600179311 */ /* 0x002e64000030d100 */
[----:B-1----:R0:W-:Y:S04]  /*0910*/  @!P1 STG.E desc[UR12][R14.64+0xc00], R23 ;  /* 0x000c00170e009986 */ /* 0x0021e8000c10190c */
[----:B------:R-:W-:Y:S05]  /*0920*/  @!P0 BRA `(.L_x_6) ;  /* 0x0000000400548947 */ /* 0x000fea0003800000 */
[----:B------:R-:W-:Y:S01]  /*0930*/  IMAD.MOV.U32 R8, RZ, RZ, 0x8 ;  /* 0x00000008ff087424 */ /* 0x000fe200078e00ff */
[----:B------:R-:W1:Y:S06]  /*0940*/  LDCU UR4, c[0x0][0x38c] ;  /* 0x00007180ff0477ac */ /* 0x000e6c0008000800 */
.L_x_9:
[----:B------:R-:W-:-:S04]  /*0950*/  LEA R17, R8, R9, 0x7 ;  /* 0x0000000908117211 */ /* 0x000fc800078e38ff */
[----:B------:R-:W-:-:S13]  /*0960*/  ISETP.GE.AND P0, PT, R17, R0, PT ;  /* 0x000000001100720c */ /* 0x000fda0003f06270 */
[C---:B0-----:R-:W-:Y:S01]  /*0970*/  @!P0 IMAD.WIDE.U32 R20, R17.reuse, 0x4, R6 ;  /* 0x0000000411148825 */ /* 0x041fe200078e0006 */
[----:B------:R-:W0:Y:S03]  /*0980*/  @!P0 LDC R24, c[0x0][0x38c] ;  /* 0x0000e300ff188b82 */ /* 0x000e260000000800 */
[C---:B------:R-:W-:Y:S02]  /*0990*/  @!P0 IMAD.WIDE.U32 R22, R17.reuse, 0x4, R4 ;  /* 0x0000000411168825 */ /* 0x040fe400078e0004 */
[----:B------:R-:W0:Y:S04]  /*09a0*/  @!P0 LDG.E R20, desc[UR12][R20.64] ;  /* 0x0000000c14148981 */ /* 0x000e28000c1e1900 */
[----:B------:R2:W0:Y:S01]  /*09b0*/  @!P0 LDG.E R23, desc[UR12][R22.64] ;  /* 0x0000000c16178981 */ /* 0x000422000c1e1900 */
[----:B------:R-:W-:-:S02]  /*09c0*/  VIADD R15, R17, 0x80 ;  /* 0x00000080110f7836 */ /* 0x000fc40000000000 */
[----:B------:R-:W-:-:S03]  /*09d0*/  @!P0 IMAD.WIDE.U32 R26, R17, 0x4, R2 ;  /* 0x00000004111a8825 */ /* 0x000fc600078e0002 */
[C---:B------:R-:W-:Y:S01]  /*09e0*/  ISETP.GE.AND P1, PT, R15.reuse, R0, PT ;  /* 0x000000000f00720c */ /* 0x040fe20003f26270 */
[----:B------:R-:W-:-:S04]  /*09f0*/  IMAD.WIDE R10, R15, 0x4, R6 ;  /* 0x000000040f0a7825 */ /* 0x000fc800078e0206 */
[----:B------:R-:W-:-:S08]  /*0a00*/  IMAD.WIDE R12, R15, 0x4, R4 ;  /* 0x000000040f0c7825 */ /* 0x000fd000078e0204 */
[----:B--2---:R-:W2:Y:S01]  /*0a10*/  @!P1 LDC R22, c[0x0][0x38c] ;  /* 0x0000e300ff169b82 */ /* 0x004ea20000000800 */
[----:B0-----:R-:W-:-:S06]  /*0a20*/  @!P0 IMAD R24, R20, R24, R23 ;  /* 0x0000001814188224 */ /* 0x001fcc00078e0217 */
[----:B------:R-:W0:Y:S08]  /*0a30*/  @!P0 I2F.F64 R24, R24 ;  /* 0x0000001800188312 */ /* 0x000e300000201c00 */
[----:B0-----:R-:W0:Y:S02]  /*0a40*/  @!P0 F2I.F64.TRUNC R25, R24 ;  /* 0x0000001800198311 */ /* 0x001e24000030d100 */
[----:B0-----:R-:W-:Y:S04]  /*0a50*/  @!P0 STG.E desc[UR12][R26.64], R25 ;  /* 0x000000191a008986 */ /* 0x001fe8000c10190c */
[----:B------:R-:W2:Y:S04]  /*0a60*/  @!P1 LDG.E R14, desc[UR12][R10.64] ;  /* 0x0000000c0a0e9981 */ /* 0x000ea8000c1e1900 */
[----:B------:R-:W2:Y:S02]  /*0a70*/  @!P1 LDG.E R19, desc[UR12][R12.64] ;  /* 0x0000000c0c139981 */ /* 0x000ea4000c1e1900 */
[----:B--2---:R-:W-:Y:S01]  /*0a80*/  @!P1 IMAD R22, R14, R22, R19 ;  /* 0x000000160e169224 */ /* 0x004fe200078e0213 */
[----:B------:R-:W-:Y:S01]  /*0a90*/  IADD3 R19, PT, PT, R17, 0x100, RZ ;  /* 0x0000010011137810 */ /* 0x000fe20007ffe0ff */
[----:B------:R-:W-:-:S03]  /*0aa0*/  IMAD.WIDE R14, R15, 0x4, R2 ;  /* 0x000000040f0e7825 */ /* 0x000fc600078e0202 */
[----:B------:R-:W-:Y:S01]  /*0ab0*/  ISETP.GE.AND P0, PT, R19, R0, PT ;  /* 0x000000001300720c */ /* 0x000fe20003f06270 */
[----:B------:R-:W0:-:S12]  /*0ac0*/  @!P1 I2F.F64 R22, R22 ;  /* 0x0000001600169312 */ /* 0x000e180000201c00 */
[----:B------:R-:W2:Y:S01]  /*0ad0*/  @!P0 LDC R21, c[0x0][0x38c] ;  /* 0x0000e300ff158b82 */ /* 0x000ea20000000800 */
[----:B0-----:R-:W0:Y:S02]  /*0ae0*/  @!P1 F2I.F64.TRUNC R23, R22 ;  /* 0x0000001600179311 */ /* 0x001e24000030d100 */
[----:B0-----:R0:W-:Y:S04]  /*0af0*/  @!P1 STG.E desc[UR12][R14.64], R23 ;  /* 0x000000170e009986 */ /* 0x0011e8000c10190c */
[----:B------:R-:W2:Y:S04]  /*0b00*/  @!P0 LDG.E R19, desc[UR12][R10.64+0x200] ;  /* 0x0002000c0a138981 */ /* 0x000ea8000c1e1900 */
[----:B------:R-:W2:Y:S02]  /*0b10*/  @!P0 LDG.E R20, desc[UR12][R12.64+0x200] ;  /* 0x0002000c0c148981 */ /* 0x000ea4000c1e1900 */
[----:B--2---:R-:W-:Y:S01]  /*0b20*/  @!P0 IMAD R20, R19, R21, R20 ;  /* 0x0000001513148224 */ /* 0x004fe200078e0214 */
[----:B------:R-:W-:-:S04]  /*0b30*/  IADD3 R19, PT, PT, R17, 0x180, RZ ;  /* 0x0000018011137810 */ /* 0x000fc80007ffe0ff */
[----:B------:R-:W-:Y:S01]  /*0b40*/  ISETP.GE.AND P1, PT, R19, R0, PT ;  /* 0x000000001300720c */ /* 0x000fe20003f26270 */
[----:B------:R-:W2:-:S12]  /*0b50*/  @!P0 I2F.F64 R20, R20 ;  /* 0x0000001400148312 */ /* 0x000e980000201c00 */
[----:B0-----:R-:W0:Y:S01]  /*0b60*/  @!P1 LDC R23, c[0x0][0x38c] ;  /* 0x0000e300ff179b82 */ /* 0x001e220000000800 */
[----:B--2---:R-:W2:Y:S02]  /*0b70*/  @!P0 F2I.F64.TRUNC R21, R20 ;  /* 0x0000001400158311 */ /* 0x004ea4000030d100 */
[----:B--2---:R2:W-:Y:S04]  /*0b80*/  @!P0 STG.E desc[UR12][R14.64+0x200], R21 ;  /* 0x000200150e008986 */ /* 0x0045e8000c10190c */
[----:B------:R-:W0:Y:S04]  /*0b90*/  @!P1 LDG.E R19, desc[UR12][R10.64+0x400] ;  /* 0x0004000c0a139981 */ /* 0x000e28000c1e1900 */
[----:B------:R-:W0:Y:S02]  /*0ba0*/  @!P1 LDG.E R22, desc[UR12][R12.64+0x400] ;  /* 0x0004000c0c169981 */ /* 0x000e24000c1e1900 */
[----:B0-----:R-:W-:-:S02]  /*0bb0*/  @!P1 IMAD R22, R19, R23, R22 ;  /* 0x0000001713169224 */ /* 0x001fc400078e0216 */
[----:B------:R-:W-:-:S04]  /*0bc0*/  VIADD R19, R17, 0x200 ;  /* 0x0000020011137836 */ /* 0x000fc80000000000 */
[----:B------:R-:W0:Y:S01]  /*0bd0*/  @!P1 I2F.F64 R22, R22 ;  /* 0x0000001600169312 */ /* 0x000e220000201c00 */
[----:B------:R-:W-:-:S13]  /*0be0*/  ISETP.GE.AND P0, PT, R19, R0, PT ;  /* 0x000000001300720c */ /* 0x000fda0003f06270 */
[----:B--2---:R-:W2:Y:S01]  /*0bf0*/  @!P0 LDC R21, c[0x0][0x38c] ;  /* 0x0000e300ff158b82 */ /* 0x004ea20000000800 */
        /* <DEDUP_REMOVED lines=13> */
[----:B0-----:R-:W-:Y:S01]  /*0cd0*/  @!P1 IMAD R22, R19, R23, R22 ;  /* 0x0000001713169224 */ /* 0x001fe200078e0216 */
[----:B------:R-:W-:-:S04]  /*0ce0*/  IADD3 R19, PT, PT, R17, 0x300, RZ ;  /* 0x0000030011137810 */ /* 0x000fc80007ffe0ff */
[----:B------:R-:W-:Y:S01]  /*0cf0*/  ISETP.GE.AND P0, PT, R19, R0, PT ;  /* 0x000000001300720c */ /* 0x000fe20003f06270 */
[----:B------:R-:W0:-:S12]  /*0d00*/  @!P1 I2F.F64 R22, R22 ;  /* 0x0000001600169312 */ /* 0x000e180000201c00 */
[----:B--2---:R-:W2:Y:S01]  /*0d10*/  @!P0 LDC R21, c[0x0][0x38c] ;  /* 0x0000e300ff158b82 */ /* 0x004ea20000000800 */
[----:B0-----:R-:W0:Y:S02]  /*0d20*/  @!P1 F2I.F64.TRUNC R23, R22 ;  /* 0x0000001600179311 */ /* 0x001e24000030d100 */
[----:B0-----:R0:W-:Y:S04]  /*0d30*/  @!P1 STG.E desc[UR12][R14.64+0x800], R23 ;  /* 0x000800170e009986 */ /* 0x0011e8000c10190c */
[----:B------:R-:W2:Y:S04]  /*0d40*/  @!P0 LDG.E R19, desc[UR12][R10.64+0xa00] ;  /* 0x000a000c0a138981 */ /* 0x000ea8000c1e1900 */
[----:B------:R-:W2:Y:S01]  /*0d50*/  @!P0 LDG.E R20, desc[UR12][R12.64+0xa00] ;  /* 0x000a000c0c148981 */ /* 0x000ea2000c1e1900 */
[----:B------:R-:W-:Y:S01]  /*0d60*/  VIADD R17, R17, 0x380 ;  /* 0x0000038011117836 */ /* 0x000fe20000000000 */
[----:B------:R-:W-:Y:S01]  /*0d70*/  IADD3 R8, PT, PT, R8, 0x8, RZ ;  /* 0x0000000808087810 */ /* 0x000fe20007ffe0ff */
[----:B------:R-:W-:Y:S03]  /*0d80*/  BSSY.RECONVERGENT B0, `(.L_x_7) ;  /* 0x000000e000007945 */ /* 0x000fe60003800200 */
[----:B------:R-:W-:Y:S01]  /*0d90*/  ISETP.NE.AND P1, PT, R8, R16, PT ;  /* 0x000000100800720c */ /* 0x000fe20003f25270 */
[----:B--2---:R-:W-:-:S06]  /*0da0*/  @!P0 IMAD R20, R19, R21, R20 ;  /* 0x0000001513148224 */ /* 0x004fcc00078e0214 */
[----:B------:R-:W2:Y:S08]  /*0db0*/  @!P0 I2F.F64 R20, R20 ;  /* 0x0000001400148312 */ /* 0x000eb00000201c00 */
[----:B--2---:R-:W2:Y:S02]  /*0dc0*/  @!P0 F2I.F64.TRUNC R21, R20 ;  /* 0x0000001400158311 */ /* 0x004ea4000030d100 */
[----:B--2---:R0:W-:Y:S01]  /*0dd0*/  @!P0 STG.E desc[UR12][R14.64+0xa00], R21 ;  /* 0x000a00150e008986 */ /* 0x0041e2000c10190c */
[----:B------:R-:W-:-:S13]  /*0de0*/  ISETP.GE.AND P0, PT, R17, R0, PT ;  /* 0x000000001100720c */ /* 0x000fda0003f06270 */
[----:B0-----:R-:W-:Y:S05]  /*0df0*/  @P0 BRA `(.L_x_8) ;  /* 0x0000000000180947 */ /* 0x001fea0003800000 */
[----:B------:R-:W1:Y:S04]  /*0e00*/  LDG.E R10, desc[UR12][R10.64+0xc00] ;  /* 0x000c000c0a0a7981 */ /* 0x000e68000c1e1900 */
[----:B------:R-:W1:Y:S02]  /*0e10*/  LDG.E R13, desc[UR12][R12.64+0xc00] ;  /* 0x000c000c0c0d7981 */ /* 0x000e64000c1e1900 */
[----:B-1----:R-:W-:-:S06]  /*0e20*/  IMAD R20, R10, UR4, R13 ;  /* 0x000000040a147c24 */ /* 0x002fcc000f8e020d */
[----:B------:R-:W0:Y:S08]  /*0e30*/  I2F.F64 R20, R20 ;  /* 0x0000001400147312 */ /* 0x000e300000201c00 */
[----:B0-----:R-:W0:Y:S02]  /*0e40*/  F2I.F64.TRUNC R21, R20 ;  /* 0x0000001400157311 */ /* 0x001e24000030d100 */
[----:B0-----:R0:W-:Y:S02]  /*0e50*/  STG.E desc[UR12][R14.64+0xc00], R21 ;  /* 0x000c00150e007986 */ /* 0x0011e4000c10190c */
.L_x_8:
[----:B-1----:R-:W-:Y:S05]  /*0e60*/  BSYNC.RECONVERGENT B0 ;  /* 0x0000000000007941 */ /* 0x002fea0003800200 */
.L_x_7:
[----:B------:R-:W-:Y:S05]  /*0e70*/  @P1 BRA `(.L_x_9) ;  /* 0xfffffff800b41947 */ /* 0x000fea000383ffff */
.L_x_6:
[----:B------:R-:W-:-:S13]  /*0e80*/  ISETP.NE.AND P0, PT, R18, RZ, PT ;  /* 0x000000ff1200720c */ /* 0x000fda0003f05270 */
[----:B------:R-:W-:Y:S05]  /*0e90*/  @!P0 EXIT ;  /* 0x000000000000894d */ /* 0x000fea0003800000 */
[----:B------:R-:W1:Y:S01]  /*0ea0*/  LDC R8, c[0x0][0x388] ;  /* 0x0000e200ff087b82 */ /* 0x000e620000000800 */
[----:B------:R-:W-:Y:S02]  /*0eb0*/  ISETP.GE.U32.AND P1, PT, R18, 0x4, PT ;  /* 0x000000041200780c */ /* 0x000fe40003f26070 */
[----:B-1----:R-:W-:-:S04]  /*0ec0*/  LOP3.LUT R10, R8, 0x3, RZ, 0xc0, !PT ;  /* 0x00000003080a7812 */ /* 0x002fc800078ec0ff */
[----:B------:R-:W-:-:S07]  /*0ed0*/  ISETP.NE.AND P0, PT, R10, RZ, PT ;  /* 0x000000ff0a00720c */ /* 0x000fce0003f05270 */
[----:B------:R-:W-:Y:S06]  /*0ee0*/  @!P1 BRA `(.L_x_10) ;  /* 0x0000000000c49947 */ /* 0x000fec0003800000 */
[----:B------:R-:W-:-:S04]  /*0ef0*/  LEA R11, R16, R9, 0x7 ;  /* 0x00000009100b7211 */ /* 0x000fc800078e38ff */
[----:B------:R-:W-:-:S13]  /*0f00*/  ISETP.GE.AND P1, PT, R11, R0, PT ;  /* 0x000000000b00720c */ /* 0x000fda0003f26270 */
[C---:B------:R-:W-:Y:S01]  /*0f10*/  @!P1 IMAD.WIDE R18, R11.reuse, 0x4, R6 ;  /* 0x000000040b129825 */ /* 0x040fe200078e0206 */
[----:B------:R-:W1:Y:S03]  /*0f20*/  @!P1 LDC R22, c[0x0][0x38c] ;  /* 0x0000e300ff169b82 */ /* 0x000e660000000800 */
[C---:B0-----:R-:W-:Y:S02]  /*0f30*/  @!P1 IMAD.WIDE R20, R11.reuse, 0x4, R4 ;  /* 0x000000040b149825 */ /* 0x041fe400078e0204 */
[----:B------:R-:W1:Y:S04]  /*0f40*/  @!P1 LDG.E R18, desc[UR12][R18.64] ;  /* 0x0000000c12129981 */ /* 0x000e68000c1e1900 */
[----:B------:R-:W1:Y:S01]  /*0f50*/  @!P1 LDG.E R21, desc[UR12][R20.64] ;  /* 0x0000000c14159981 */ /* 0x000e62000c1e1900 */
[----:B------:R-:W-:-:S02]  /*0f60*/  VIADD R15, R11, 0x80 ;  /* 0x000000800b0f7836 */ /* 0x000fc40000000000 */
[----:B------:R-:W-:-:S03]  /*0f70*/  @!P1 IMAD.WIDE R24, R11, 0x4, R2 ;  /* 0x000000040b189825 */ /* 0x000fc600078e0202 */
[----:B------:R-:W-:-:S13]  /*0f80*/  ISETP.GE.AND P2, PT, R15, R0, PT ;  /* 0x000000000f00720c */ /* 0x000fda0003f46270 */
[----:B------:R-:W-:-:S04]  /*0f90*/  @!P2 IMAD.WIDE R26, R15, 0x4, R6 ;  /* 0x000000040f1aa825 */ /* 0x000fc800078e0206 */
[----:B------:R-:W-:-:S04]  /*0fa0*/  @!P2 IMAD.WIDE R12, R15, 0x4, R4 ;  /* 0x000000040f0ca825 */ /* 0x000fc800078e0204 */
[----:B-1----:R-:W-:Y:S02]  /*0fb0*/  @!P1 IMAD R22, R18, R22, R21 ;  /* 0x0000001612169224 */ /* 0x002fe400078e0215 */
[----:B------:R-:W0:Y:S04]  /*0fc0*/  @!P2 LDC R18, c[0x0][0x38c] ;  /* 0x0000e300ff12ab82 */ /* 0x000e280000000800 */
[----:B------:R-:W1:Y:S08]  /*0fd0*/  @!P1 I2F.F64 R22, R22 ;  /* 0x0000001600169312 */ /* 0x000e700000201c00 */
[----:B-1----:R-:W1:Y:S02]  /*0fe0*/  @!P1 F2I.F64.TRUNC R29, R22 ;  /* 0x00000016001d9311 */ /* 0x002e64000030d100 */
[----:B-1----:R1:W-:Y:S04]  /*0ff0*/  @!P1 STG.E desc[UR12][R24.64], R29 ;  /* 0x0000001d18009986 */ /* 0x0023e8000c10190c */
[----:B------:R-:W0:Y:S04]  /*1000*/  @!P2 LDG.E R26, desc[UR12][R26.64] ;  /* 0x0000000c1a1aa981 */ /* 0x000e28000c1e1900 */
[----:B------:R2:W0:Y:S01]  /*1010*/  @!P2 LDG.E R13, desc[UR12][R12.64] ;  /* 0x0000000c0c0da981 */ /* 0x000422000c1e1900 */
[----:B------:R-:W-:Y:S01]  /*1020*/  IADD3 R17, PT, PT, R11, 0x100, RZ ;  /* 0x000001000b117810 */ /* 0x000fe20007ffe0ff */
[----:B------:R-:W-:-:S03]  /*1030*/  @!P2 IMAD.WIDE R20, R15, 0x4, R2 ;  /* 0x000000040f14a825 */ /* 0x000fc600078e0202 */
[----:B------:R-:W-:-:S13]  /*1040*/  ISETP.GE.AND P1, PT, R17, R0, PT ;  /* 0x000000001100720c */ /* 0x000fda0003f26270 */
[C---:B------:R-:W-:Y:S01]  /*1050*/  @!P1 IMAD.WIDE R22, R17.reuse, 0x4, R6 ;  /* 0x0000000411169825 */ /* 0x040fe200078e0206 */
[----:B--2---:R-:W2:Y:S03]  /*1060*/  @!P1 LDC R12, c[0x0][0x38c] ;  /* 0x0000e300ff0c9b82 */ /* 0x004ea60000000800 */
[----:B------:R-:W-:-:S04]  /*1070*/  @!P1 IMAD.WIDE R14, R17, 0x4, R4 ;  /* 0x00000004110e9825 */ /* 0x000fc800078e0204 */
[----:B0-----:R-:W-:-:S06]  /*1080*/  @!P2 IMAD R18, R26, R18, R13 ;  /* 0x000000121a12a224 */ /* 0x001fcc00078e020d */
[----:B------:R-:W0:Y:S08]  /*1090*/  @!P2 I2F.F64 R18, R18 ;  /* 0x000000120012a312 */ /* 0x000e300000201c00 */
[----:B0-----:R-:W0:Y:S02]  /*10a0*/  @!P2 F2I.F64.TRUNC R28, R18 ;  /* 0x00000012001ca311 */ /* 0x001e24000030d100 */
[----:B0-----:R0:W-:Y:S04]  /*10b0*/  @!P2 STG.E desc[UR12][R20.64], R28 ;  /* 0x0000001c1400a986 */ /* 0x0011e8000c10190c */
[----:B------:R-:W2:Y:S04]  /*10c0*/  @!P1 LDG.E R22, desc[UR12][R22.64] ;  /* 0x0000000c16169981 */ /* 0x000ea8000c1e1900 */
[----:B------:R3:W2:Y:S01]  /*10d0*/  @!P1 LDG.E R15, desc[UR12][R14.64] ;  /* 0x0000000c0e0f9981 */ /* 0x0006a2000c1e1900 */
[----:B------:R-:W-:Y:S01]  /*10e0*/  IADD3 R27, PT, PT, R11, 0x180, RZ ;  /* 0x000001800b1b7810 */ /* 0x000fe20007ffe0ff */
[----:B------:R-:W-:-:S03]  /*10f0*/  @!P1 IMAD.WIDE R18, R17, 0x4, R2 ;  /* 0x0000000411129825 */ /* 0x000fc600078e0202 */
[----:B------:R-:W-:-:S13]  /*1100*/  ISETP.GE.AND P2, PT, R27, R0, PT ;  /* 0x000000001b00720c */ /* 0x000fda0003f46270 */
[C---:B-1----:R-:W-:Y:S01]  /*1110*/  @!P2 IMAD.WIDE R24, R27.reuse, 0x4, R6 ;  /* 0x000000041b18a825 */ /* 0x042fe200078e0206 */
[----:B---3--:R-:W1:Y:S03]  /*1120*/  @!P2 LDC R14, c[0x0][0x38c] ;  /* 0x0000e300ff0eab82 */ /* 0x008e660000000800 */
[----:B0-----:R-:W-:-:S04]  /*1130*/  @!P2 IMAD.WIDE R20, R27, 0x4, R4 ;  /* 0x000000041b14a825 */ /* 0x001fc800078e0204 */
[----:B--2---:R-:W-:-:S06]  /*1140*/  @!P1 IMAD R12, R22, R12, R15 ;  /* 0x0000000c160c9224 */ /* 0x004fcc00078e020f */
[----:B------:R-:W0:Y:S08]  /*1150*/  @!P1 I2F.F64 R12, R12 ;  /* 0x0000000c000c9312 */ /* 0x000e300000201c00 */
[----:B0-----:R-:W0:Y:S02]  /*1160*/  @!P1 F2I.F64.TRUNC R11, R12 ;  /* 0x0000000c000b9311 */ /* 0x001e24000030d100 */
[----:B0-----:R2:W-:Y:S04]  /*1170*/  @!P1 STG.E desc[UR12][R18.64], R11 ;  /* 0x0000000b12009986 */ /* 0x0015e8000c10190c */
[----:B------:R-:W1:Y:S04]  /*1180*/  @!P2 LDG.E R24, desc[UR12][R24.64] ;  /* 0x0000000c1818a981 */ /* 0x000e68000c1e1900 */
[----:B------:R-:W1:Y:S01]  /*1190*/  @!P2 LDG.E R21, desc[UR12][R20.64] ;  /* 0x0000000c1415a981 */ /* 0x000e62000c1e1900 */
[----:B------:R-:W-:-:S04]  /*11a0*/  @!P2 IMAD.WIDE R12, R27, 0x4, R2 ;  /* 0x000000041b0ca825 */ /* 0x000fc800078e0202 */
[----:B------:R-:W-:Y:S02]  /*11b0*/  VIADD R16, R16, 0x4 ;  /* 0x0000000410107836 */ /* 0x000fe40000000000 */
[----:B-1----:R-:W-:-:S06]  /*11c0*/  @!P2 IMAD R14, R24, R14, R21 ;  /* 0x0000000e180ea224 */ /* 0x002fcc00078e0215 */
[----:B------:R-:W0:Y:S08]  /*11d0*/  @!P2 I2F.F64 R14, R14 ;  /* 0x0000000e000ea312 */ /* 0x000e300000201c00 */
[----:B0-----:R-:W0:Y:S02]  /*11e0*/  @!P2 F2I.F64.TRUNC R15, R14 ;  /* 0x0000000e000fa311 */ /* 0x001e24000030d100 */
[----:B0-----:R2:W-:Y:S02]  /*11f0*/  @!P2 STG.E desc[UR12][R12.64], R15 ;  /* 0x0000000f0c00a986 */ /* 0x0015e4000c10190c */
.L_x_10:
[----:B------:R-:W-:Y:S05]  /*1200*/  @!P0 EXIT ;  /* 0x000000000000894d */ /* 0x000fea0003800000 */
[----:B------:R-:W-:Y:S02]  /*1210*/  ISETP.NE.AND P0, PT, R10, 0x1, PT ;  /* 0x000000010a00780c */ /* 0x000fe40003f05270 */
[----:B------:R-:W-:-:S04]  /*1220*/  LOP3.LUT R8, R8, 0x1, RZ, 0xc0, !PT ;  /* 0x0000000108087812 */ /* 0x000fc800078ec0ff */
[----:B------:R-:W-:-:S07]  /*1230*/  ISETP.NE.U32.AND P2, PT, R8, 0x1, PT ;  /* 0x000000010800780c */ /* 0x000fce0003f45070 */
[----:B------:R-:W-:Y:S06]  /*1240*/  @!P0 BRA `(.L_x_11) ;  /* 0x0000000000648947 */ /* 0x000fec0003800000 */
[----:B--2---:R-:W-:-:S04]  /*1250*/  LEA R19, R16, R9, 0x7 ;  /* 0x0000000910137211 */ /* 0x004fc800078e38ff */
[----:B------:R-:W-:-:S13]  /*1260*/  ISETP.GE.AND P0, PT, R19, R0, PT ;  /* 0x000000001300720c */ /* 0x000fda0003f06270 */
[C---:B------:R-:W-:Y:S01]  /*1270*/  @!P0 IMAD.WIDE R10, R19.reuse, 0x4, R6 ;  /* 0x00000004130a8825 */ /* 0x040fe200078e0206 */
[----:B0-----:R-:W0:Y:S03]  /*1280*/  @!P0 LDC R14, c[0x0][0x38c] ;  /* 0x0000e300ff0e8b82 */ /* 0x001e260000000800 */
[C---:B------:R-:W-:Y:S02]  /*1290*/  @!P0 IMAD.WIDE R12, R19.reuse, 0x4, R4 ;  /* 0x00000004130c8825 */ /* 0x040fe400078e0204 */
[----:B------:R-:W0:Y:S04]  /*12a0*/  @!P0 LDG.E R10, desc[UR12][R10.64] ;  /* 0x0000000c0a0a8981 */ /* 0x000e28000c1e1900 */
[----:B------:R-:W0:Y:S01]  /*12b0*/  @!P0 LDG.E R13, desc[UR12][R12.64] ;  /* 0x0000000c0c0d8981 */ /* 0x000e22000c1e1900 */
[C---:B------:R-:W-:Y:S01]  /*12c0*/  IADD3 R17, PT, PT, R19.reuse, 0x80, RZ ;  /* 0x0000008013117810 */ /* 0x040fe20007ffe0ff */
[----:B------:R-:W-:-:S03]  /*12d0*/  @!P0 IMAD.WIDE R18, R19, 0x4, R2 ;  /* 0x0000000413128825 */ /* 0x000fc600078e0202 */
[----:B------:R-:W-:-:S13]  /*12e0*/  ISETP.GE.AND P1, PT, R17, R0, PT ;  /* 0x000000001100720c */ /* 0x000fda0003f26270 */
[----:B------:R-:W-:-:S04]  /*12f0*/  @!P1 IMAD.WIDE R20, R17, 0x4, R6 ;  /* 0x0000000411149825 */ /* 0x000fc800078e0206 */
[----:B------:R-:W-:-:S04]  /*1300*/  @!P1 IMAD.WIDE R22, R17, 0x4, R4 ;  /* 0x0000000411169825 */ /* 0x000fc800078e0204 */
[----:B0-----:R-:W-:Y:S02]  /*1310*/  @!P0 IMAD R14, R10, R14, R13 ;  /* 0x0000000e0a0e8224 */ /* 0x001fe400078e020d */
[----:B------:R-:W0:Y:S04]  /*1320*/  @!P1 LDC R10, c[0x0][0x38c] ;  /* 0x0000e300ff0a9b82 */ /* 0x000e280000000800 */
[----:B------:R-:W1:Y:S08]  /*1330*/  @!P0 I2F.F64 R14, R14 ;  /* 0x0000000e000e8312 */ /* 0x000e700000201c00 */
[----:B-1----:R-:W1:Y:S02]  /*1340*/  @!P0 F2I.F64.TRUNC R15, R14 ;  /* 0x0000000e000f8311 */ /* 0x002e64000030d100 */
[----:B-1----:R1:W-:Y:S04]  /*1350*/  @!P0 STG.E desc[UR12][R18.64], R15 ;  /* 0x0000000f12008986 */ /* 0x0023e8000c10190c */
[----:B------:R-:W0:Y:S04]  /*1360*/  @!P1 LDG.E R20, desc[UR12][R20.64] ;  /* 0x0000000c14149981 */ /* 0x000e28000c1e1900 */
[----:B------:R-:W0:Y:S01]  /*1370*/  @!P1 LDG.E R23, desc[UR12][R22.64] ;  /* 0x0000000c16179981 */ /* 0x000e22000c1e1900 */
[----:B------:R-:W-:-:S04]  /*1380*/  @!P1 IMAD.WIDE R12, R17, 0x4, R2 ;  /* 0x00000004110c9825 */ /* 0x000fc800078e0202 */
[----:B------:R-:W-:Y:S02]  /*1390*/  VIADD R16, R16, 0x2 ;  /* 0x0000000210107836 */ /* 0x000fe40000000000 */
[----:B0-----:R-:W-:-:S06]  /*13a0*/  @!P1 IMAD R10, R20, R10, R23 ;  /* 0x0000000a140a9224 */ /* 0x001fcc00078e0217 */
[----:B------:R-:W0:Y:S08]  /*13b0*/  @!P1 I2F.F64 R10, R10 ;  /* 0x0000000a000a9312 */ /* 0x000e300000201c00 */
[----:B0-----:R-:W0:Y:S02]  /*13c0*/  @!P1 F2I.F64.TRUNC R11, R10 ;  /* 0x0000000a000b9311 */ /* 0x001e24000030d100 */
[----:B0-----:R1:W-:Y:S02]  /*13d0*/  @!P1 STG.E desc[UR12][R12.64], R11 ;  /* 0x0000000b0c009986 */ /* 0x0013e4000c10190c */
.L_x_11:
[----:B------:R-:W-:Y:S05]  /*13e0*/  @P2 EXIT ;  /* 0x000000000000294d */ /* 0x000fea0003800000 */
[----:B-12---:R-:W-:-:S04]  /*13f0*/  LEA R11, R16, R9, 0x7 ;  /* 0x00000009100b7211 */ /* 0x006fc800078e38ff */
[----:B------:R-:W-:-:S13]  /*1400*/  ISETP.GE.AND P0, PT, R11, R0, PT ;  /* 0x000000000b00720c */ /* 0x000fda0003f06270 */
[----:B------:R-:W-:Y:S05]  /*1410*/  @P0 EXIT ;  /* 0x000000000000094d */ /* 0x000fea0003800000 */
[C---:B------:R-:W-:Y:S01]  /*1420*/  IMAD.WIDE R6, R11.reuse, 0x4, R6 ;  /* 0x000000040b067825 */ /* 0x040fe200078e0206 */
[----:B------:R-:W1:Y:S03]  /*1430*/  LDCU UR4, c[0x0][0x38c] ;  /* 0x00007180ff0477ac */ /* 0x000e660008000800 */
[C---:B------:R-:W-:Y:S02]  /*1440*/  IMAD.WIDE R4, R11.reuse, 0x4, R4 ;  /* 0x000000040b047825 */ /* 0x040fe400078e0204 */
[----:B------:R-:W1:Y:S04]  /*1450*/  LDG.E R6, desc[UR12][R6.64] ;  /* 0x0000000c06067981 */ /* 0x000e68000c1e1900 */
[----:B------:R-:W1:Y:S01]  /*1460*/  LDG.E R5, desc[UR12][R4.64] ;  /* 0x0000000c04057981 */ /* 0x000e62000c1e1900 */
[----:B------:R-:W-:-:S04]  /*1470*/  IMAD.WIDE R2, R11, 0x4, R2 ;  /* 0x000000040b027825 */ /* 0x000fc800078e0202 */
[----:B-1----:R-:W-:-:S06]  /*1480*/  IMAD R8, R6, UR4, R5 ;  /* 0x0000000406087c24 */ /* 0x002fcc000f8e0205 */
[----:B------:R-:W1:Y:S08]  /*1490*/  I2F.F64 R8, R8 ;  /* 0x0000000800087312 */ /* 0x000e700000201c00 */
[----:B-1----:R-:W1:Y:S02]  /*14a0*/  F2I.F64.TRUNC R9, R8 ;  /* 0x0000000800097311 */ /* 0x002e64000030d100 */
[----:B-1----:R-:W-:Y:S01]  /*14b0*/  STG.E desc[UR12][R2.64], R9 ;  /* 0x0000000902007986 */ /* 0x002fe2000c10190c */
[----:B------:R-:W-:Y:S05]  /*14c0*/  EXIT ;  /* 0x000000000000794d */ /* 0x000fea0003800000 */
.L_x_5:
[----:B------:R-:W-:-:S13]  /*14d0*/  ISETP.GE.AND P0, PT, R8, 0x1, PT ;  /* 0x000000010800780c */ /* 0x000fda0003f06270 */
[----:B------:R-:W-:Y:S05]  /*14e0*/  @!P0 EXIT ;  /* 0x000000000000894d */ /* 0x000fea0003800000 */
[----:B------:R-:W-:Y:S01]  /*14f0*/  ISETP.GE.U32.AND P0, PT, R8, 0x8, PT ;  /* 0x000000080800780c */ /* 0x000fe20003f06070 */
[----:B------:R-:W-:-:S12]  /*1500*/  HFMA2 R0, -RZ, RZ, 0, 0 ;  /* 0x00000000ff007431 */ /* 0x000fd800000001ff */
[----:B------:R-:W-:Y:S05]  /*1510*/  @!P0 BRA `(.L_x_12) ;  /* 0x00000004005c8947 */ /* 0x000fea0003800000 */
[----:B------:R-:W0:Y:S01]  /*1520*/  LDC.64 R14, c[0x0][0x390] ;  /* 0x0000e400ff0e7b82 */ /* 0x000e220000000a00 */
[----:B------:R-:W-:Y:S01]  /*1530*/  UIADD3 UR4, UP2, UPT, UR14, 0x600, URZ ;  /* 0x000006000e047890 */ /* 0x000fe2000ff5e0ff */
[----:B------:R-:W-:Y:S01]  /*1540*/  LOP3.LUT R0, R8, 0x7ffffff8, RZ, 0xc0, !PT ;  /* 0x7ffffff808007812 */ /* 0x000fe200078ec0ff */
[----:B------:R-:W-:Y:S01]  /*1550*/  VIADD R8, R9, 0x80 ;  /* 0x0000008009087836 */ /* 0x000fe20000000000 */
[----:B------:R-:W1:Y:S02]  /*1560*/  LDCU UR16, c[0x0][0x38c] ;  /* 0x00007180ff1077ac */ /* 0x000e640008000800 */
[----:B------:R-:W-:Y:S02]  /*1570*/  IADD3 R18, PT, PT, -R0, RZ, RZ ;  /* 0x000000ff00127210 */ /* 0x000fe40007ffe1ff */
[----:B------:R-:W2:Y:S01]  /*1580*/  LDC.64 R10, c[0x0][0x398] ;  /* 0x0000e600ff0a7b82 */ /* 0x000ea20000000a00 */
[----:B------:R-:W-:Y:S02]  /*1590*/  UIADD3 UR10, UP1, UPT, UR4, UR10, URZ ;  /* 0x0000000a040a7290 */ /* 0x000fe4000ff3e0ff */
[----:B------:R-:W-:-:S02]  /*15a0*/  UIADD3 UR8, UP0, UPT, UR4, UR8, URZ ;  /* 0x0000000804087290 */ /* 0x000fc4000ff1e0ff */
[----:B------:R-:W-:Y:S02]  /*15b0*/  UIADD3.X UR5, UPT, UPT, URZ, UR15, URZ, UP2, !UPT ;  /* 0x0000000fff057290 */ /* 0x000fe400097fe4ff */
[----:B------:R-:W-:Y:S01]  /*15c0*/  UIADD3 UR4, UP2, UPT, UR4, UR6, URZ ;  /* 0x0000000604047290 */ /* 0x000fe2000ff5e0ff */
[----:B------:R-:W3:Y:S01]  /*15d0*/  LDC.64 R12, c[0x0][0x3a8] ;  /* 0x0000ea00ff0c7b82 */ /* 0x000ee20000000a00 */
[----:B------:R-:W-:Y:S02]  /*15e0*/  UIADD3.X UR11, UPT, UPT, UR5, UR11, URZ, UP1, !UPT ;  /* 0x0000000b050b7290 */ /* 0x000fe40008ffe4ff */
[----:B------:R-:W-:Y:S02]  /*15f0*/  UIADD3.X UR9, UPT, UPT, UR5, UR9, URZ, UP0, !UPT ;  /* 0x0000000905097290 */ /* 0x000fe400087fe4ff */
[----:B------:R-:W-:Y:S01]  /*1600*/  UIADD3.X UR5, UPT, UPT, UR5, UR7, URZ, UP2, !UPT ;  /* 0x0000000705057290 */ /* 0x000fe200097fe4ff */
[----:B01----:R-:W-:-:S11]  /*1610*/  IMAD.WIDE.U32 R14, R9, 0x4, R14 ;  /* 0x00000004090e7825 */ /* 0x003fd600078e000e */
.L_x_13:
[----:B---3--:R-:W-:-:S04]  /*1620*/  IMAD.WIDE.U32 R20, R9, 0x4, R12 ;  /* 0x0000000409147825 */ /* 0x008fc800078e000c */
[----:B--2---:R-:W-:Y:S01]  /*1630*/  IMAD.WIDE.U32 R16, R9, 0x4, R10 ;  /* 0x0000000409107825 */ /* 0x004fe200078e000a */
[----:B------:R-:W-:Y:S02]  /*1640*/  IADD3 R26, P1, PT, R20, UR14, RZ ;  /* 0x0000000e141a7c10 */ /* 0x000fe4000ff3e0ff */
[----:B------:R-:W-:Y:S02]  /*1650*/  IADD3 R16, P0, PT, R16, UR14, RZ ;  /* 0x0000000e10107c10 */ /* 0x000fe4000ff1e0ff */
[----:B-1----:R-:W-:Y:S02]  /*1660*/  IADD3.X R27, PT, PT, R21, UR15, RZ, P1, !PT ;  /* 0x0000000f151b7c10 */ /* 0x002fe40008ffe4ff */
[----:B------:R-:W-:-:S04]  /*1670*/  IADD3.X R17, PT, PT, R17, UR15, RZ, P0, !PT ;  /* 0x0000000f11117c10 */ /* 0x000fc800087fe4ff */
[----:B------:R-:W2:Y:S04]  /*1680*/  LDG.E R27, desc[UR12][R26.64] ;  /* 0x0000000c1a1b7981 */ /* 0x000ea8000c1e1900 */
[----:B------:R-:W2:Y:S01]  /*1690*/  LDG.E R16, desc[UR12][R16.64] ;  /* 0x0000000c10107981 */ /* 0x000ea2000c1e1900 */
[----:B------:R-:W-:Y:S01]  /*16a0*/  IADD3 R24, P0, PT, R14, UR14, RZ ;  /* 0x0000000e0e187c10 */ /* 0x000fe2000ff1e0ff */
[----:B------:R-:W-:Y:S01]  /*16b0*/  IMAD.U32 R21, RZ, RZ, UR5 ;  /* 0x00000005ff157e24 */ /* 0x000fe2000f8e00ff */
[----:B------:R-:W-:Y:S02]  /*16c0*/  MOV R20, UR4 ;  /* 0x0000000400147c02 */ /* 0x000fe40008000f00 */
[----:B------:R-:W-:Y:S02]  /*16d0*/  MOV R28, UR10 ;  /* 0x0000000a001c7c02 */ /* 0x000fe40008000f00 */
[----:B------:R-:W-:Y:S01]  /*16e0*/  MOV R29, UR11 ;  /* 0x0000000b001d7c02 */ /* 0x000fe20008000f00 */
[----:B------:R-:W-:Y:S01]  /*16f0*/  IMAD.WIDE R20, R8, 0x4, R20 ;  /* 0x0000000408147825 */ /* 0x000fe200078e0214 */
[----:B------:R-:W-:-:S03]  /*1700*/  IADD3.X R25, PT, PT, R15, UR15, RZ, P0, !PT ;  /* 0x0000000f0f197c10 */ /* 0x000fc600087fe4ff */
[----:B--2---:R-:W-:-:S06]  /*1710*/  IMAD R22, R16, UR16, R27 ;  /* 0x0000001010167c24 */ /* 0x004fcc000f8e021b */
[----:B------:R-:W0:Y:S01]  /*1720*/  I2F.F64 R22, R22 ;  /* 0x0000001600167312 */ /* 0x000e220000201c00 */
[----:B------:R-:W-:-:S07]  /*1730*/  IMAD.WIDE R16, R8, 0x4, R28 ;  /* 0x0000000408107825 */ /* 0x000fce00078e021c */
[----:B0-----:R-:W0:Y:S02]  /*1740*/  F2I.F64.TRUNC R19, R22 ;  /* 0x0000001600137311 */ /* 0x001e24000030d100 */
[----:B0-----:R0:W-:Y:S04]  /*1750*/  STG.E desc[UR12][R24.64], R19 ;  /* 0x0000001318007986 */ /* 0x0011e8000c10190c */
[----:B------:R-:W2:Y:S04]  /*1760*/  LDG.E R26, desc[UR12][R16.64+-0x600] ;  /* 0xfffa000c101a7981 */ /* 0x000ea8000c1e1900 */
[----:B------:R-:W2:Y:S01]  /*1770*/  LDG.E R23, desc[UR12][R20.64+-0x600] ;  /* 0xfffa000c14177981 */ /* 0x000ea2000c1e1900 */
[----:B------:R-:W-:-:S02]  /*1780*/  IMAD.U32 R22, RZ, RZ, UR8 ;  /* 0x00000008ff167e24 */ /* 0x000fc4000f8e00ff */
[----:B--2---:R-:W-:-:S06]  /*1790*/  IMAD R26, R26, UR16, R23 ;  /* 0x000000101a1a7c24 */ /* 0x004fcc000f8e0217 */
[----:B------:R-:W1:Y:S01]  /*17a0*/  I2F.F64 R26, R26 ;  /* 0x0000001a001a7312 */ /* 0x000e620000201c00 */
[----:B------:R-:W-:-:S07]  /*17b0*/  MOV R23, UR9 ;  /* 0x0000000900177c02 */ /* 0x000fce0008000f00 */
[----:B-1----:R-:W1:Y:S01]  /*17c0*/  F2I.F64.TRUNC R29, R26 ;  /* 0x0000001a001d7311 */ /* 0x002e62000030d100 */
[----:B------:R-:W-:-:S05]  /*17d0*/  IMAD.WIDE R22, R8, 0x4, R22 ;  /* 0x0000000408167825 */ /* 0x000fca00078e0216 */
[----:B-1----:R1:W-:Y:S04]  /*17e0*/  STG.E desc[UR12][R22.64+-0x600], R29 ;  /* 0xfffa001d16007986 */ /* 0x0023e8000c10190c */
[----:B------:R-:W2:Y:S04]  /*17f0*/  LDG.E R28, desc[UR12][R16.64+-0x400] ;  /* 0xfffc000c101c7981 */ /* 0x000ea8000c1e1900 */
[----:B0-----:R-:W2:Y:S02]  /*1800*/  LDG.E R19, desc[UR12][R20.64+-0x400] ;  /* 0xfffc000c14137981 */ /* 0x001ea4000c1e1900 */
[----:B--2---:R-:W-:-:S04]  /*1810*/  IMAD R19, R28, UR16, R19 ;  /* 0x000000101c137c24 */ /* 0x004fc8000f8e0213 */
[----:B------:R-:W0:Y:S08]  /*1820*/  I2F.F64 R24, R19 ;  /* 0x0000001300187312 */ /* 0x000e300000201c00 */
[----:B0-----:R-:W0:Y:S02]  /*1830*/  F2I.F64.TRUNC R28, R24 ;  /* 0x00000018001c7311 */ /* 0x001e24000030d100 */
[----:B0-----:R0:W-:Y:S04]  /*1840*/  STG.E desc[UR12][R22.64+-0x400], R28 ;  /* 0xfffc001c16007986 */ /* 0x0011e8000c10190c */
[----:B------:R-:W2:Y:S04]  /*1850*/  LDG.E R26, desc[UR12][R16.64+-0x200] ;  /* 0xfffe000c101a7981 */ /* 0x000ea8000c1e1900 */
[----:B------:R-:W2:Y:S02]  /*1860*/  LDG.E R27, desc[UR12][R20.64+-0x200] ;  /* 0xfffe000c141b7981 */ /* 0x000ea4000c1e1900 */
[----:B--2---:R-:W-:-:S06]  /*1870*/  IMAD R26, R26, UR16, R27 ;  /* 0x000000101a1a7c24 */ /* 0x004fcc000f8e021b */
[----:B------:R-:W1:Y:S08]  /*1880*/  I2F.F64 R26, R26 ;  /* 0x0000001a001a7312 */ /* 0x000e700000201c00 */
[----:B-1----:R-:W1:Y:S02]  /*1890*/  F2I.F64.TRUNC R29, R26 ;  /* 0x0000001a001d7311 */ /* 0x002e64000030d100 */
[----:B-1----:R1:W-:Y:S04]  /*18a0*/  STG.E desc[UR12][R22.64+-0x200], R29 ;  /* 0xfffe001d16007986 */ /* 0x0023e8000c10190c */
[----:B------:R-:W2:Y:S04]  /*18b0*/  LDG.E R19, desc[UR12][R16.64] ;  /* 0x0000000c10137981 */ /* 0x000ea8000c1e1900 */
[----:B------:R-:W2:Y:S02]  /*18c0*/  LDG.E R24, desc[UR12][R20.64] ;  /* 0x0000000c14187981 */ /* 0x000ea4000c1e1900 */
[----:B--2---:R-:W-:-:S04]  /*18d0*/  IMAD R19, R19, UR16, R24 ;  /* 0x0000001013137c24 */ /* 0x004fc8000f8e0218 */
[----:B------:R-:W0:Y:S08]  /*18e0*/  I2F.F64 R24, R19 ;  /* 0x0000001300187312 */ /* 0x000e300000201c00 */
[----:B0-----:R-:W0:Y:S02]  /*18f0*/  F2I.F64.TRUNC R28, R24 ;  /* 0x00000018001c7311 */ /* 0x001e24000030d100 */
[----:B0-----:R0:W-:Y:S04]  /*1900*/  STG.E desc[UR12][R22.64], R28 ;  /* 0x0000001c16007986 */ /* 0x0011e8000c10190c */
[----:B------:R-:W2:Y:S04]  /*1910*/  LDG.E R19, desc[UR12][R16.64+0x200] ;  /* 0x0002000c10137981 */ /* 0x000ea8000c1e1900 */
[----:B------:R-:W2:Y:S02]  /*1920*/  LDG.E R24, desc[UR12][R20.64+0x200] ;  /* 0x0002000c14187981 */ /* 0x000ea4000c1e1900 */
[----:B--2---:R-:W-:-:S04]  /*1930*/  IMAD R19, R19, UR16, R24 ;  /* 0x0000001013137c24 */ /* 0x004fc8000f8e0218 */
[----:B------:R-:W1:Y:S08]  /*1940*/  I2F.F64 R26, R19 ;  /* 0x00000013001a7312 */ /* 0x000e700000201c00 */
[----:B-1----:R-:W1:Y:S02]  /*1950*/  F2I.F64.TRUNC R29, R26 ;  /* 0x0000001a001d7311 */ /* 0x002e64000030d100 */
[----:B-1----:R1:W-:Y:S04]  /*1960*/  STG.E desc[UR12][R22.64+0x200], R29 ;  /* 0x0002001d16007986 */ /* 0x0023e8000c10190c */
[----:B------:R-:W2:Y:S04]  /*1970*/  LDG.E R24, desc[UR12][R16.64+0x400] ;  /* 0x0004000c10187981 */ /* 0x000ea8000c1e1900 */
[----:B------:R-:W2:Y:S02]  /*1980*/  LDG.E R25, desc[UR12][R20.64+0x400] ;  /* 0x0004000c14197981 */ /* 0x000ea4000c1e1900 */
[----:B--2---:R-:W-:-:S06]  /*1990*/  IMAD R24, R24, UR16, R25 ;  /* 0x0000001018187c24 */ /* 0x004fcc000f8e0219 */
[----:B------:R-:W2:Y:S08]  /*19a0*/  I2F.F64 R24, R24 ;  /* 0x0000001800187312 */ /* 0x000eb00000201c00 */
[----:B--2---:R-:W2:Y:S02]  /*19b0*/  F2I.F64.TRUNC R25, R24 ;  /* 0x0000001800197311 */ /* 0x004ea4000030d100 */
[----:B--2---:R1:W-:Y:S04]  /*19c0*/  STG.E desc[UR12][R22.64+0x400], R25 ;  /* 0x0004001916007986 */ /* 0x0043e8000c10190c */
[----:B0-----:R-:W2:Y:S04]  /*19d0*/  LDG.E R28, desc[UR12][R16.64+0x600] ;  /* 0x0006000c101c7981 */ /* 0x001ea8000c1e1900 */
[----:B------:R-:W2:Y:S01]  /*19e0*/  LDG.E R21, desc[UR12][R20.64+0x600] ;  /* 0x0006000c14157981 */ /* 0x000ea2000c1e1900 */
[----:B------:R-:W-:-:S04]  /*19f0*/  IADD3 R18, PT, PT, R18, 0x8, RZ ;  /* 0x0000000812127810 */ /* 0x000fc80007ffe0ff */
[----:B------:R-:W-:Y:S01]  /*1a00*/  ISETP.NE.AND P0, PT, R18, RZ, PT ;  /* 0x000000ff1200720c */ /* 0x000fe20003f05270 */
[----:B------:R-:W-:Y:S01]  /*1a10*/  UIADD3 UR14, UP0, UPT, UR14, 0x1000, URZ ;  /* 0x000010000e0e7890 */ /* 0x000fe2000ff1e0ff */
[----:B------:R-:W-:-:S03]  /*1a20*/  VIADD R8, R8, 0x400 ;  /* 0x0000040008087836 */ /* 0x000fc60000000000 */
[----:B------:R-:W-:Y:S01]  /*1a30*/  UIADD3.X UR15, UPT, UPT, URZ, UR15, URZ, UP0, !UPT ;  /* 0x0000000fff0f7290 */ /* 0x000fe200087fe4ff */
[----:B--2---:R-:W-:-:S04]  /*1a40*/  IMAD R28, R28, UR16, R21 ;  /* 0x000000101c1c7c24 */ /* 0x004fc8000f8e0215 */
[----:B------:R-:W0:Y:S08]  /*1a50*/  I2F.F64 R26, R28 ;  /* 0x0000001c001a7312 */ /* 0x000e300000201c00 */
[----:B0-----:R-:W0:Y:S02]  /*1a60*/  F2I.F64.TRUNC R27, R26 ;  /* 0x0000001a001b7311 */ /* 0x001e24000030d100 */
[----:B0-----:R1:W-:Y:S01]  /*1a70*/  STG.E desc[UR12][R22.64+0x600], R27 ;  /* 0x0006001b16007986 */ /* 0x0013e2000c10190c */
[----:B------:R-:W-:Y:S05]  /*1a80*/  @P0 BRA `(.L_x_13) ;  /* 0xfffffff800e40947 */ /* 0x000fea000383ffff */
.L_x_12:
[----:B------:R-:W0:Y:S02]  /*1a90*/  LDC R8, c[0x0][0x388] ;  /* 0x0000e200ff087b82 */ /* 0x000e240000000800 */
[----:B0-----:R-:W-:-:S13]  /*1aa0*/  LOP3.LUT P0, R10, R8, 0x7, RZ, 0xc0, !PT ;  /* 0x00000007080a7812 */ /* 0x001fda000780c0ff */
[----:B------:R-:W-:Y:S05]  /*1ab0*/  @!P0 EXIT ;  /* 0x000000000000894d */ /* 0x000fea0003800000 */
[----:B------:R-:W-:Y:S02]  /*1ac0*/  ISETP.GE.U32.AND P0, PT, R10, 0x4, PT ;  /* 0x000000040a00780c */ /* 0x000fe40003f06070 */
[----:B------:R-:W-:-:S04]  /*1ad0*/  LOP3.LUT R20, R8, 0x3, RZ, 0xc0, !PT ;  /* 0x0000000308147812 */ /* 0x000fc800078ec0ff */
[----:B------:R-:W-:-:S07]  /*1ae0*/  ISETP.NE.AND P1, PT, R20, RZ, PT ;  /* 0x000000ff1400720c */ /* 0x000fce0003f25270 */
[----:B------:R-:W-:Y:S06]  /*1af0*/  @!P0 BRA `(.L_x_14) ;  /* 0x0000000000788947 */ /* 0x000fec0003800000 */
[----:B------:R-:W-:Y:S01]  /*1b00*/  LEA R15, R0, R9, 0x7 ;  /* 0x00000009000f7211 */ /* 0x000fe200078e38ff */
[----:B------:R-:W0:Y:S04]  /*1b10*/  LDCU UR4, c[0x0][0x38c] ;  /* 0x00007180ff0477ac */ /* 0x000e280008000800 */
[----:B------:R-:W-:-:S04]  /*1b20*/  IMAD.WIDE R12, R15, 0x4, R6 ;  /* 0x000000040f0c7825 */ /* 0x000fc800078e0206 */
[C---:B------:R-:W-:Y:S01]  /*1b30*/  IMAD.WIDE R10, R15.reuse, 0x4, R4 ;  /* 0x000000040f0a7825 */ /* 0x040fe200078e0204 */
[----:B------:R-:W0:Y:S04]  /*1b40*/  LDG.E R14, desc[UR12][R12.64] ;  /* 0x0000000c0c0e7981 */ /* 0x000e28000c1e1900 */
[----:B------:R-:W0:Y:S02]  /*1b50*/  LDG.E R17, desc[UR12][R10.64] ;  /* 0x0000000c0a117981 */ /* 0x000e24000c1e1900 */
[----:B0-----:R-:W-:Y:S02]  /*1b60*/  IMAD R17, R14, UR4, R17 ;  /* 0x000000040e117c24 */ /* 0x001fe4000f8e0211 */
[----:B------:R-:W-:-:S04]  /*1b70*/  IMAD.WIDE R14, R15, 0x4, R2 ;  /* 0x000000040f0e7825 */ /* 0x000fc800078e0202 */
        /* <DEDUP_REMOVED lines=9> */
[----:B------:R-:W3:Y:S04]  /*1c10*/  LDG.E R22, desc[UR12][R12.64+0x400] ;  /* 0x0004000c0c167981 */ /* 0x000ee8000c1e1900 */
[----:B------:R-:W3:Y:S02]  /*1c20*/  LDG.E R25, desc[UR12][R10.64+0x400] ;  /* 0x0004000c0a197981 */ /* 0x000ee4000c1e1900 */
[----:B---3--:R-:W-:-:S06]  /*1c30*/  IMAD R16, R22, UR4, R25 ;  /* 0x0000000416107c24 */ /* 0x008fcc000f8e0219 */
[----:B------:R-:W1:Y:S08]  /*1c40*/  I2F.F64 R16, R16 ;  /* 0x0000001000107312 */ /* 0x000e700000201c00 */
[----:B-1----:R-:W1:Y:S02]  /*1c50*/  F2I.F64.TRUNC R17, R16 ;  /* 0x0000001000117311 */ /* 0x002e64000030d100 */
[----:B-1----:R2:W-:Y:S04]  /*1c60*/  STG.E desc[UR12][R14.64+0x400], R17 ;  /* 0x000400110e007986 */ /* 0x0025e8000c10190c */
[----:B0-----:R-:W3:Y:S04]  /*1c70*/  LDG.E R21, desc[UR12][R12.64+0x600] ;  /* 0x0006000c0c157981 */ /* 0x001ee8000c1e1900 */
[----:B------:R-:W3:Y:S01]  /*1c80*/  LDG.E R22, desc[UR12][R10.64+0x600] ;  /* 0x0006000c0a167981 */ /* 0x000ee2000c1e1900 */
[----:B------:R-:W-:Y:S01]  /*1c90*/  IADD3 R0, PT, PT, R0, 0x4, RZ ;  /* 0x0000000400007810 */ /* 0x000fe20007ffe0ff */
[----:B---3--:R-:W-:-:S04]  /*1ca0*/  IMAD R21, R21, UR4, R22 ;  /* 0x0000000415157c24 */ /* 0x008fc8000f8e0216 */
[----:B------:R-:W0:Y:S08]  /*1cb0*/  I2F.F64 R18, R21 ;  /* 0x0000001500127312 */ /* 0x000e300000201c00 */
[----:B0-----:R-:W0:Y:S02]  /*1cc0*/  F2I.F64.TRUNC R19, R18 ;  /* 0x0000001200137311 */ /* 0x001e24000030d100 */
[----:B0-----:R2:W-:Y:S02]  /*1cd0*/  STG.E desc[UR12][R14.64+0x600], R19 ;  /* 0x000600130e007986 */ /* 0x0015e4000c10190c */
.L_x_14:
[----:B------:R-:W-:Y:S05]  /*1ce0*/  @!P1 EXIT ;  /* 0x000000000000994d */ /* 0x000fea0003800000 */
[----:B------:R-:W-:Y:S02]  /*1cf0*/  ISETP.NE.AND P0, PT, R20, 0x1, PT ;  /* 0x000000011400780c */ /* 0x000fe40003f05270 */
[----:B------:R-:W-:-:S04]  /*1d00*/  LOP3.LUT R8, R8, 0x1, RZ, 0xc0, !PT ;  /* 0x0000000108087812 */ /* 0x000fc800078ec0ff */
[----:B------:R-:W-:-:S07]  /*1d10*/  ISETP.NE.U32.AND P1, PT, R8, 0x1, PT ;  /* 0x000000010800780c */ /* 0x000fce0003f25070 */
[----:B------:R-:W-:Y:S06]  /*1d20*/  @!P0 BRA `(.L_x_15) ;  /* 0x0000000000488947 */ /* 0x000fec0003800000 */
[----:B--2---:R-:W-:Y:S01]  /*1d30*/  IMAD R19, R0, 0x80, R9 ;  /* 0x0000008000137824 */ /* 0x004fe200078e0209 */
[----:B------:R-:W0:Y:S03]  /*1d40*/  LDCU UR4, c[0x0][0x38c] ;  /* 0x00007180ff0477ac */ /* 0x000e260008000800 */
[----:B------:R-:W-:-:S04]  /*1d50*/  IMAD.WIDE R16, R19, 0x4, R6 ;  /* 0x0000000413107825 */ /* 0x000fc800078e0206 */
[C---:B------:R-:W-:Y:S01]  /*1d60*/  IMAD.WIDE R10, R19.reuse, 0x4, R4 ;  /* 0x00000004130a7825 */ /* 0x040fe200078e0204 */
[----:B------:R-:W0:Y:S04]  /*1d70*/  LDG.E R8, desc[UR12][R16.64] ;  /* 0x0000000c10087981 */ /* 0x000e28000c1e1900 */
[----:B------:R-:W0:Y:S01]  /*1d80*/  LDG.E R13, desc[UR12][R10.64] ;  /* 0x0000000c0a0d7981 */ /* 0x000e22000c1e1900 */
[----:B------:R-:W-:-:S04]  /*1d90*/  IMAD.WIDE R18, R19, 0x4, R2 ;  /* 0x0000000413127825 */ /* 0x000fc800078e0202 */
[----:B0-----:R-:W-:-:S06]  /*1da0*/  IMAD R13, R8, UR4, R13 ;  /* 0x00000004080d7c24 */ /* 0x001fcc000f8e020d */
[----:B------:R-:W0:Y:S08]  /*1db0*/  I2F.F64 R12, R13 ;  /* 0x0000000d000c7312 */ /* 0x000e300000201c00 */
[----:B0-----:R-:W0:Y:S02]  /*1dc0*/  F2I.F64.TRUNC R21, R12 ;  /* 0x0000000c00157311 */ /* 0x001e24000030d100 */
[----:B0-----:R0:W-:Y:S04]  /*1dd0*/  STG.E desc[UR12][R18.64], R21 ;  /* 0x0000001512007986 */ /* 0x0011e8000c10190c */
[----:B------:R-:W2:Y:S04]  /*1de0*/  LDG.E R8, desc[UR12][R16.64+0x200] ;  /* 0x0002000c10087981 */ /* 0x000ea8000c1e1900 */
[----:B------:R-:W2:Y:S01]  /*1df0*/  LDG.E R15, desc[UR12][R10.64+0x200] ;  /* 0x0002000c0a0f7981 */ /* 0x000ea2000c1e1900 */
[----:B------:R-:W-:Y:S01]  /*1e00*/  IADD3 R0, PT, PT, R0, 0x2, RZ ;  /* 0x0000000200007810 */ /* 0x000fe20007ffe0ff */
[----:B--2---:R-:W-:-:S06]  /*1e10*/  IMAD R15, R8, UR4, R15 ;  /* 0x00000004080f7c24 */ /* 0x004fcc000f8e020f */
[----:B------:R-:W1:Y:S08]  /*1e20*/  I2F.F64 R14, R15 ;  /* 0x0000000f000e7312 */ /* 0x000e700000201c00 */
[----:B-1----:R-:W1:Y:S02]  /*1e30*/  F2I.F64.TRUNC R23, R14 ;  /* 0x0000000e00177311 */ /* 0x002e64000030d100 */
[----:B-1----:R0:W-:Y:S02]  /*1e40*/  STG.E desc[UR12][R18.64+0x200], R23 ;  /* 0x0002001712007986 */ /* 0x0021e4000c10190c */
.L_x_15:
[----:B------:R-:W-:Y:S05]  /*1e50*/  @P1 EXIT ;  /* 0x000000000000194d */ /* 0x000fea0003800000 */
[----:B------:R-:W-:Y:S01]  /*1e60*/  LEA R11, R0, R9, 0x7 ;  /* 0x00000009000b7211 */ /* 0x000fe200078e38ff */
[----:B------:R-:W3:Y:S04]  /*1e70*/  LDCU UR4, c[0x0][0x38c] ;  /* 0x00007180ff0477ac */ /* 0x000ee80008000800 */
[----:B------:R-:W-:-:S04]  /*1e80*/  IMAD.WIDE R6, R11, 0x4, R6 ;  /* 0x000000040b067825 */ /* 0x000fc800078e0206 */
[C---:B------:R-:W-:Y:S02]  /*1e90*/  IMAD.WIDE R4, R11.reuse, 0x4, R4 ;  /* 0x000000040b047825 */ /* 0x040fe400078e0204 */
[----:B------:R-:W3:Y:S04]  /*1ea0*/  LDG.E R6, desc[UR12][R6.64] ;  /* 0x0000000c06067981 */ /* 0x000ee8000c1e1900 */
[----:B------:R-:W3:Y:S01]  /*1eb0*/  LDG.E R5, desc[UR12][R4.64] ;  /* 0x0000000c04057981 */ /* 0x000ee2000c1e1900 */
[----:B------:R-:W-:-:S04]  /*1ec0*/  IMAD.WIDE R2, R11, 0x4, R2 ;  /* 0x000000040b027825 */ /* 0x000fc800078e0202 */
[----:B---3--:R-:W-:-:S06]  /*1ed0*/  IMAD R8, R6, UR4, R5 ;  /* 0x0000000406087c24 */ /* 0x008fcc000f8e0205 */
[----:B------:R-:W3:Y:S08]  /*1ee0*/  I2F.F64 R8, R8 ;  /* 0x0000000800087312 */ /* 0x000ef00000201c00 */
[----:B---3--:R-:W3:Y:S02]  /*1ef0*/  F2I.F64.TRUNC R9, R8 ;  /* 0x0000000800097311 */ /* 0x008ee4000030d100 */
[----:B---3--:R-:W-:Y:S01]  /*1f00*/  STG.E desc[UR12][R2.64], R9 ;  /* 0x0000000902007986 */ /* 0x008fe2000c10190c */
[----:B------:R-:W-:Y:S05]  /*1f10*/  EXIT ;  /* 0x000000000000794d */ /* 0x000fea0003800000 */
.L_x_16:
[----:B------:R-:W-:-:S00]  /*1f20*/  BRA `(.L_x_16) ;  /* 0xfffffffc00fc7947 */ /* 0x000fc0000383ffff */
[----:B------:R-:W-:-:S00]  /*1f30*/  NOP ;  /* 0x0000000000007918 */ /* 0x000fc00000000000 */
        /* <DEDUP_REMOVED lines=12> */
.L_x_41:


//--------------------- .text._ZN3cub18CUB_300001_SM_10006detail9transform16transform_kernelINS2_10policy_hubILb1EN4cuda3std3__45tupleIJN6thrust24THRUST_300001_SM_1000_NS6detail15normal_iteratorINSA_10device_ptrIiEEEESF_EEEE10policy1000Ei5saxpySF_JPiSK_EEEvT0_iT1_T2_DpNS2_10kernel_argIT3_EE --------------------------
	.section	.text._ZN3cub18CUB_300001_SM_10006detail9transform16transform_kernelINS2_10policy_hubILb1EN4cuda3std3__45tupleIJN6thrust24THRUST_300001_SM_1000_NS6detail15normal_iteratorINSA_10device_ptrIiEEEESF_EEEE10policy1000Ei5saxpySF_JPiSK_EEEvT0_iT1_T2_DpNS2_10kernel_argIT3_EE,"ax",@progbits
	.align	128
        .global         _ZN3cub18CUB_300001_SM_10006detail9transform16transform_kernelINS2_10policy_hubILb1EN4cuda3std3__45tupleIJN6thrust24THRUST_300001_SM_1000_NS6detail15normal_iteratorINSA_10device_ptrIiEEEESF_EEEE10policy1000Ei5saxpySF_JPiSK_EEEvT0_iT1_T2_DpNS2_10kernel_argIT3_EE
        .type           _ZN3cub18CUB_300001_SM_10006detail9transform16transform_kernelINS2_10policy_hubILb1EN4cuda3std3__45tupleIJN6thrust24THRUST_300001_SM_1000_NS6detail15normal_iteratorINSA_10device_ptrIiEEEESF_EEEE10policy1000Ei5saxpySF_JPiSK_EEEvT0_iT1_T2_DpNS2_10kernel_argIT3_EE,@function
        .size           _ZN3cub18CUB_300001_SM_10006detail9transform16transform_kernelINS2_10policy_hubILb1EN4cuda3std3__45tupleIJN6thrust24THRUST_300001_SM_1000_NS6detail15normal_iteratorINSA_10device_ptrIiEEEESF_EEEE10policy1000Ei5saxpySF_JPiSK_EEEvT0_iT1_T2_DpNS2_10kernel_argIT3_EE,(.L_x_42 - _ZN3cub18CUB_300001_SM_10006detail9transform16transform_kernelINS2_10policy_hubILb1EN4cuda3std3__45tupleIJN6thrust24THRUST_300001_SM_1000_NS6detail15normal_iteratorINSA_10device_ptrIiEEEESF_EEEE10policy1000Ei5saxpySF_JPiSK_EEEvT0_iT1_T2_DpNS2_10kernel_argIT3_EE)
        .other          _ZN3cub18CUB_300001_SM_10006detail9transform16transform_kernelINS2_10policy_hubILb1EN4cuda3std3__45tupleIJN6thrust24THRUST_300001_SM_1000_NS6detail15normal_iteratorINSA_10device_ptrIiEEEESF_EEEE10policy1000Ei5saxpySF_JPiSK_EEEvT0_iT1_T2_DpNS2_10kernel_argIT3_EE,@"STO_CUDA_ENTRY STV_DEFAULT"
_ZN3cub18CUB_300001_SM_10006detail9transform16transform_kernelINS2_10policy_hubILb1EN4cuda3std3__45tupleIJN6thrust24THRUST_300001_SM_1000_NS6detail15normal_iteratorINSA_10device_ptrIiEEEESF_EEEE10policy1000Ei5saxpySF_JPiSK_EEEvT0_iT1_T2_DpNS2_10kernel_argIT3_EE:
.text._ZN3cub18CUB_300001_SM_10006detail9transform16transform_kernelINS2_10policy_hubILb1EN4cuda3std3__45tupleIJN6thrust24THRUST_300001_SM_1000_NS6detail15normal_iteratorINSA_10device_ptrIiEEEESF_EEEE10policy1000Ei5saxpySF_JPiSK_EEEvT0_iT1_T2_DpNS2_10kernel_argIT3_EE:
[----:B------:R-:W-:Y:S08]  /*0000*/  LDC R1, c[0x0][0x37c] ;  /* 0x0000df00ff017b82 */ /* 0x000ff00000000800 */
[----:B------:R-:W0:Y:S01]  /*0010*/  S2UR UR18, SR_CTAID.X ;  /* 0x00000000001279c3 */ /* 0x000e220000002500 */
[----:B------:R-:W1:Y:S01]  /*0020*/  LDCU.64 UR12, c[0x0][0x380] ;  /* 0x00007000ff0c77ac */ /* 0x000e620008000a00 */
[----:B------:R-:W2:Y:S01]  /*0030*/  S2R R0, SR_TID.X ;  /* 0x0000000000007919 */ /* 0x000ea20000002100 */
[----:B------:R-:W-:Y:S01]  /*0040*/  BSSY.RECONVERGENT B0, `(.L_x_17) ;  /* 0x0000020000007945 */ /* 0x000fe20003800200 */
[----:B-1----:R-:W-:-:S04]  /*0050*/  USHF.L.U32 UR11, UR13, 0x7, URZ ;  /* 0x000000070d0b7899 */ /* 0x002fc800080006ff */
[----:B0-----:R-:W-:-:S04]  /*0060*/  UIMAD UR8, UR11, UR18, URZ ;  /* 0x000000120b0872a4 */ /* 0x001fc8000f8e02ff */
[----:B------:R-:W-:-:S04]  /*0070*/  UIADD3 UR10, UPT, UPT, -UR8, UR12, URZ ;  /* 0x0000000c080a7290 */ /* 0x000fc8000fffe1ff */
[----:B------:R-:W-:Y:S01]  /*0080*/  UISETP.LT.AND UP0, UPT, UR11, UR10, UPT ;  /* 0x0000000a0b00728c */ /* 0x000fe2000bf01270 */
[----:B--2---:R-:W-:-:S03]  /*0090*/  SHF.L.U32 R4, R0, 0x7, RZ ;  /* 0x0000000700047819 */ /* 0x004fc600000006ff */
[----:B------:R-:W-:-:S04]  /*00a0*/  USEL UR12, UR11, UR10, UP0 ;  /* 0x0000000a0b0c7287 */ /* 0x000fc80008000000 */
[----:B------:R-:W-:-:S06]  /*00b0*/  USHF.L.U32 UR4, UR12, 0x2, URZ ;  /* 0x000000020c047899 */ /* 0x000fcc00080006ff */
[----:B------:R-:W-:-:S13]  /*00c0*/  ISETP.GE.AND P0, PT, R4, UR4, PT ;  /* 0x0000000404007c0c */ /* 0x000fda000bf06270 */
[----:B------:R-:W-:Y:S05]  /*00d0*/  @P0 BRA `(.L_x_18) ;  /* 0x0000000000580947 */ /* 0x000fea0003800000 */
[----:B------:R-:W0:Y:S01]  /*00e0*/  LDC.64 R2, c[0x0][0x398] ;  /* 0x0000e600ff027b82 */ /* 0x000e220000000a00 */
[----:B------:R-:W-:Y:S01]  /*00f0*/  MOV R7, UR8 ;  /* 0x0000000800077c02 */ /* 0x000fe20008000f00 */
[----:B------:R-:W-:Y:S01]  /*0100*/  BSSY.RECONVERGENT B1, `(.L_x_19) ;  /* 0x000000a000017945 */ /* 0x000fe20003800200 */
[----:B------:R-:W-:Y:S02]  /*0110*/  IMAD.MOV.U32 R5, RZ, RZ, R4 ;  /* 0x000000ffff057224 */ /* 0x000fe400078e0004 */
[----:B0-----:R-:W-:-:S04]  /*0120*/  IMAD.WIDE.U32 R2, R0, 0x80, R2 ;  /* 0x0000008000027825 */ /* 0x001fc800078e0002 */
[----:B------:R-:W-:-:S07]  /*0130*/  IMAD.WIDE R2, R7, 0x4, R2 ;  /* 0x0000000407027825 */ /* 0x000fce00078e0202 */
.L_x_20:
[----:B------:R-:W-:Y:S01]  /*0140*/  IADD3 R5, PT, PT, R5, 0x4000, RZ ;  /* 0x0000400005057810 */ /* 0x000fe20007ffe0ff */
[----:B------:R0:W-:Y:S03]  /*0150*/  CCTL.E.PF2 [R2] ;  /* 0x000000000200798f */ /* 0x0001e60000800100 */
[----:B------:R-:W-:Y:S02]  /*0160*/  ISETP.GE.AND P0, PT, R5, UR4, PT ;  /* 0x0000000405007c0c */ /* 0x000fe4000bf06270 */
[----:B0-----:R-:W-:-:S04]  /*0170*/  IADD3 R2, P1, PT, R2, 0x4000, RZ ;  /* 0x0000400002027810 */ /* 0x001fc80007f3e0ff */
[----:B------:R-:W-:-:S07]  /*0180*/  IADD3.X R3, PT, PT, RZ, R3, RZ, P1, !PT ;  /* 0x00000003ff037210 */ /* 0x000fce0000ffe4ff */
[----:B------:R-:W-:Y:S05]  /*0190*/  @!P0 BRA `(.L_x_20) ;  /* 0xfffffffc00e88947 */ /* 0x000fea000383ffff */
[----:B------:R-:W-:Y:S05]  /*01a0*/  BSYNC.RECONVERGENT B1 ;  /* 0x0000000000017941 */ /* 0x000fea0003800200 */
.L_x_19:
[----:B------:R-:W0:Y:S02]  /*01b0*/  LDC.64 R2, c[0x0][0x3a8] ;  /* 0x0000ea00ff027b82 */ /* 0x000e240000000a00 */
[----:B0-----:R-:W-:-:S04]  /*01c0*/  IMAD.WIDE.U32 R2, R0, 0x80, R2 ;  /* 0x0000008000027825 */ /* 0x001fc800078e0002 */
[----:B------:R-:W-:-:S07]  /*01d0*/  IMAD.WIDE R2, R7, 0x4, R2 ;  /* 0x0000000407027825 */ /* 0x000fce00078e0202 */
.L_x_21:
[----:B------:R-:W-:Y:S01]  /*01e0*/  VIADD R4, R4, 0x4000 ;  /* 0x0000400004047836 */ /* 0x000fe20000000000 */
[----:B------:R0:W-:Y:S04]  /*01f0*/  CCTL.E.PF2 [R2] ;  /* 0x000000000200798f */ /* 0x0001e80000800100 */
[----:B------:R-:W-:Y:S02]  /*0200*/  ISETP.GE.AND P0, PT, R4, UR4, PT ;  /* 0x0000000404007c0c */ /* 0x000fe4000bf06270 */
[----:B0-----:R-:W-:-:S04]  /*0210*/  IADD3 R2, P1, PT, R2, 0x4000, RZ ;  /* 0x0000400002027810 */ /* 0x001fc80007f3e0ff */
[----:B------:R-:W-:-:S07]  /*0220*/  IADD3.X R3, PT, PT, RZ, R3, RZ, P1, !PT ;  /* 0x00000003ff037210 */ /* 0x000fce0000ffe4ff */
[----:B------:R-:W-:Y:S05]  /*0230*/  @!P0 BRA `(.L_x_21) ;  /* 0xfffffffc00e88947 */ /* 0x000fea000383ffff */
.L_x_18:
[----:B------:R-:W-:Y:S05]  /*0240*/  BSYNC.RECONVERGENT B0 ;  /* 0x0000000000007941 */ /* 0x000fea0003800200 */
.L_x_17:
[----:B------:R-:W0:Y:S01]  /*0250*/  LDCU.128 UR4, c[0x0][0x390] ;  /* 0x00007200ff0477ac */ /* 0x000e220008000c00 */
[----:B------:R-:W-:Y:S01]  /*0260*/  UIMAD.WIDE UR8, UR8, 0x4, URZ ;  /* 0x00000004080878a5 */ /* 0x000fe2000f8e02ff */
[----:B------:R-:W1:Y:S01]  /*0270*/  LDCU.64 UR20, c[0x0][0x358] ;  /* 0x00006b00ff1477ac */ /* 0x000e620008000a00 */
[----:B------:R-:W2:Y:S02]  /*0280*/  LDCU.64 UR14, c[0x0][0x3a8] ;  /* 0x00007500ff0e77ac */ /* 0x000ea40008000a00 */
[----:B0-----:R-:W-:-:S04]  /*0290*/  UIADD3 UR16, UP0, UPT, UR8, UR4, URZ ;  /* 0x0000000408107290 */ /* 0x001fc8000ff1e0ff */
[----:B------:R-:W-:Y:S02]  /*02a0*/  UIADD3.X UR17, UPT, UPT, UR9, UR5, URZ, UP0, !UPT ;  /* 0x0000000509117290 */ /* 0x000fe400087fe4ff */
[----:B------:R-:W-:-:S09]  /*02b0*/  UISETP.GT.AND UP0, UPT, UR11, UR10, UPT ;  /* 0x0000000a0b00728c */ /* 0x000fd2000bf04270 */
[----:B-12---:R-:W-:Y:S05]  /*02c0*/  BRA.U UP0, `(.L_x_22) ;  /* 0x0000000900dc7547 */ /* 0x006fea000b800000 */
[----:B------:R-:W-:-:S06]  /*02d0*/  UISETP.GE.AND UP0, UPT, UR13, 0x1, UPT ;  /* 0x000000010d00788c */ /* 0x000fcc000bf06270 */
[----:B------:R-:W-:-:S13]  /*02e0*/  PLOP3.LUT P0, PT, PT, PT, UP0, 0x80, 0x8 ;  /* 0x000000000008781c */ /* 0x000fda0003f0f008 */
[----:B------:R-:W-:Y:S05]  /*02f0*/  @!P0 EXIT ;  /* 0x000000000000894d */ /* 0x000fea0003800000 */
[----:B------:R-:W-:Y:S01]  /*0300*/  UISETP.GE.U32.AND UP0, UPT, UR13, 0x8, UPT ;  /* 0x000000080d00788c */ /* 0x000fe2000bf06070 */
[----:B------:R-:W-:-:S08]  /*0310*/  HFMA2 R6, -RZ, RZ, 0, 0 ;  /* 0x00000000ff067431 */ /* 0x000fd000000001ff */
[----:B------:R-:W-:Y:S05]  /*0320*/  BRA.U !UP0, `(.L_x_23) ;  /* 0x00000005086c7547 */ /* 0x000fea000b800000 */
[----:B------:R-:W0:Y:S01]  /*0330*/  LDC.64 R2, c[0x0][0x390] ;  /* 0x0000e400ff027b82 */ /* 0x000e220000000a00 */
[----:B------:R-:W-:Y:S01]  /*0340*/  UMOV UR10, UR8 ;  /* 0x00000008000a7c82 */ /* 0x000fe20008000000 */
[----:B------:R-:W-:Y:S01]  /*0350*/  UMOV UR11, UR9 ;  /* 0x00000009000b7c82 */ /* 0x000fe20008000000 */
[----:B------:R-:W-:Y:S02]  /*0360*/  UIADD3 UR9, UP2, UPT, UR10, 0x600, URZ ;  /* 0x000006000a097890 */ /* 0x000fe4000ff5e0ff */
[----:B------:R-:W-:Y:S02]  /*0370*/  ULOP3.LUT UR8, UR13, 0x7ffffff8, URZ, 0xc0, !UPT ;  /* 0x7ffffff80d087892 */ /* 0x000fe4000f8ec0ff */
[----:B------:R-:W-:Y:S01]  /*0380*/  UIADD3 UR12, UP0, UPT, UR9, UR4, URZ ;  /* 0x00000004090c7290 */ /* 0x000fe2000ff1e0ff */
[----:B------:R-:W1:Y:S01]  /*0390*/  LDC.64 R4, c[0x0][0x398] ;  /* 0x0000e600ff047b82 */ /* 0x000e620000000a00 */
[----:B------:R-:W-:Y:S02]  /*03a0*/  UIADD3.X UR4, UPT, UPT, URZ, UR11, URZ, UP2, !UPT ;  /* 0x0000000bff047290 */ /* 0x000fe400097fe4ff */
[----:B------:R-:W-:-:S02]  /*03b0*/  UIADD3 UR6, UP1, UPT, UR9, UR6, URZ ;  /* 0x0000000609067290 */ /* 0x000fc4000ff3e0ff */
[----:B------:R-:W-:Y:S01]  /*03c0*/  UIADD3 UR14, UP2, UPT, UR9, UR14, URZ ;  /* 0x0000000e090e7290 */ /* 0x000fe2000ff5e0ff */
[----:B------:R-:W2:Y:S02]  /*03d0*/  LDCU UR19, c[0x0][0x388] ;  /* 0x00007100ff1377ac */ /* 0x000ea40008000800 */
[----:B------:R-:W3:Y:S01]  /*03e0*/  LDC.64 R6, c[0x0][0x3a8] ;  /* 0x0000ea00ff067b82 */ /* 0x000ee20000000a00 */
[----:B------:R-:W-:Y:S02]  /*03f0*/  UIADD3.X UR7, UPT, UPT, UR4, UR7, URZ, UP1, !UPT ;  /* 0x0000000704077290 */ /* 0x000fe40008ffe4ff */
[----:B------:R-:W-:Y:S02]  /*0400*/  UIADD3.X UR5, UPT, UPT, UR4, UR5, URZ, UP0, !UPT ;  /* 0x0000000504057290 */ /* 0x000fe400087fe4ff */
[----:B------:R-:W-:Y:S01]  /*0410*/  UIADD3.X UR15, UPT, UPT, UR4, UR15, URZ, UP2, !UPT ;  /* 0x0000000f040f7290 */ /* 0x000fe200097fe4ff */
[----:B0-----:R-:W-:Y:S01]  /*0420*/  IMAD.WIDE.U32 R2, R0, 0x4, R2 ;  /* 0x0000000400027825 */ /* 0x001fe200078e0002 */
[----:B------:R-:W-:-:S03]  /*0430*/  UIADD3 UR8, UPT, UPT, -UR8, URZ, URZ ;  /* 0x000000ff08087290 */ /* 0x000fc6000fffe1ff */
[----:B-1----:R-:W-:-:S04]  /*0440*/  IMAD.WIDE.U32 R4, R0, 0x4, R4 ;  /* 0x0000000400047825 */ /* 0x002fc800078e0004 */
[----:B---3--:R-:W-:-:S04]  /*0450*/  IMAD.WIDE.U32 R6, R0, 0x4, R6 ;  /* 0x0000000400067825 */ /* 0x008fc800078e0006 */
[----:B--2---:R-:W-:-:S07]  /*0460*/  VIADD R0, R0, 0x80 ;  /* 0x0000008000007836 */ /* 0x004fce0000000000 */
.L_x_24:
        /* <DEDUP_REMOVED lines=10> */
[----:B------:R-:W-:-:S02]  /*0510*/  MOV R11, UR15 ;  /* 0x0000000f000b7c02 */ /* 0x000fc40008000f00 */
[----:B------:R-:W-:Y:S01]  /*0520*/  IADD3.X R19, PT, PT, R3, UR11, RZ, P0, !PT ;  /* 0x0000000b03137c10 */ /* 0x000fe200087fe4ff */
[----:B------:R-:W-:-:S04]  /*0530*/  IMAD.WIDE R8, R0, 0x4, R8 ;  /* 0x0000000400087825 */ /* 0x000fc800078e0208 */
[----:B------:R-:W-:-:S04]  /*0540*/  IMAD.WIDE R10, R0, 0x4, R10 ;  /* 0x00000004000a7825 */ /* 0x000fc800078e020a */
[----:B--2---:R-:W-:-:S06]  /*0550*/  IMAD R12, R14, UR19, R17 ;  /* 0x000000130e0c7c24 */ /* 0x004fcc000f8e0211 */
[----:B------:R-:W0:Y:S08]  /*0560*/  I2F.F64 R12, R12 ;  /* 0x0000000c000c7312 */ /* 0x000e300000201c00 */
[----:B0-----:R-:W0:Y:S02]  /*0570*/  F2I.F64.TRUNC R21, R12 ;  /* 0x0000000c00157311 */ /* 0x001e24000030d100 */
[----:B0-----:R0:W-:Y:S04]  /*0580*/  STG.E desc[UR20][R18.64], R21 ;  /* 0x0000001512007986 */ /* 0x0011e8000c101914 */
[----:B------:R-:W2:Y:S04]  /*0590*/  LDG.E R14, desc[UR20][R8.64+-0x600] ;  /* 0xfffa0014080e7981 */ /* 0x000ea8000c1e1900 */
[----:B------:R-:W2:Y:S01]  /*05a0*/  LDG.E R13, desc[UR20][R10.64+-0x600] ;  /* 0xfffa00140a0d7981 */ /* 0x000ea2000c1e1900 */
[----:B------:R-:W-:Y:S01]  /*05b0*/  MOV R12, UR12 ;  /* 0x0000000c000c7c02 */ /* 0x000fe20008000f00 */
[----:B--2---:R-:W-:-:S06]  /*05c0*/  IMAD R14, R14, UR19, R13 ;  /* 0x000000130e0e7c24 */ /* 0x004fcc000f8e020d */
[----:B------:R-:W1:Y:S01]  /*05d0*/  I2F.F64 R14, R14 ;  /* 0x0000000e000e7312 */ /* 0x000e620000201c00 */
[----:B------:R-:W-:Y:S02]  /*05e0*/  IMAD.U32 R13, RZ, RZ, UR5 ;  /* 0x00000005ff0d7e24 */ /* 0x000fe4000f8e00ff */
[----:B------:R-:W-:-:S05]  /*05f0*/  IMAD.WIDE R12, R0, 0x4, R12 ;  /* 0x00000004000c7825 */ /* 0x000fca00078e020c */
[----:B-1----:R-:W1:Y:S02]  /*0600*/  F2I.F64.TRUNC R23, R14 ;  /* 0x0000000e00177311 */ /* 0x002e64000030d100 */
[----:B-1----:R1:W-:Y:S04]  /*0610*/  STG.E desc[UR20][R12.64+-0x600], R23 ;  /* 0xfffa00170c007986 */ /* 0x0023e8000c101914 */
[----:B------:R-:W2:Y:S04]  /*0620*/  LDG.E R16, desc[UR20][R8.64+-0x400] ;  /* 0xfffc001408107981 */ /* 0x000ea8000c1e1900 */
[----:B------:R-:W2:Y:S02]  /*0630*/  LDG.E R17, desc[UR20][R10.64+-0x400] ;  /* 0xfffc00140a117981 */ /* 0x000ea4000c1e1900 */
[----:B--2---:R-:W-:-:S06]  /*0640*/  IMAD R16, R16, UR19, R17 ;  /* 0x0000001310107c24 */ /* 0x004fcc000f8e0211 */
[----:B------:R-:W0:Y:S08]  /*0650*/  I2F.F64 R16, R16 ;  /* 0x0000001000107312 */ /* 0x000e300000201c00 */
[----:B0-----:R-:W0:Y:S02]  /*0660*/  F2I.F64.TRUNC R19, R16 ;  /* 0x0000001000137311 */ /* 0x001e24000030d100 */
[----:B0-----:R0:W-:Y:S04]  /*0670*/  STG.E desc[UR20][R12.64+-0x400], R19 ;  /* 0xfffc00130c007986 */ /* 0x0011e8000c101914 */
[----:B------:R-:W2:Y:S04]  /*0680*/  LDG.E R14, desc[UR20][R8.64+-0x200] ;  /* 0xfffe0014080e7981 */ /* 0x000ea8000c1e1900 */
[----:B------:R-:W2:Y:S02]  /*0690*/  LDG.E R15, desc[UR20][R10.64+-0x200] ;  /* 0xfffe00140a0f7981 */ /* 0x000ea4000c1e1900 */
[----:B--2---:R-:W-:-:S06]  /*06a0*/  IMAD R14, R14, UR19, R15 ;  /* 0x000000130e0e7c24 */ /* 0x004fcc000f8e020f */
[----:B------:R-:W2:Y:S08]  /*06b0*/  I2F.F64 R14, R14 ;  /* 0x0000000e000e7312 */ /* 0x000eb00000201c00 */
[----:B--2---:R-:W2:Y:S02]  /*06c0*/  F2I.F64.TRUNC R21, R14 ;  /* 0x0000000e00157311 */ /* 0x004ea4000030d100 */
[----:B--2---:R2:W-:Y:S04]  /*06d0*/  STG.E desc[UR20][R12.64+-0x200], R21 ;  /* 0xfffe00150c007986 */ /* 0x0045e8000c101914 */
[----:B------:R-:W3:Y:S04]  /*06e0*/  LDG.E R18, desc[UR20][R8.64] ;  /* 0x0000001408127981 */ /* 0x000ee8000c1e1900 */
[----:B-1----:R-:W3:Y:S02]  /*06f0*/  LDG.E R23, desc[UR20][R10.64] ;  /* 0x000000140a177981 */ /* 0x002ee4000c1e1900 */
[----:B---3--:R-:W-:-:S04]  /*0700*/  IMAD R18, R18, UR19, R23 ;  /* 0x0000001312127c24 */ /* 0x008fc8000f8e0217 */
[----:B------:R-:W0:Y:S08]  /*0710*/  I2F.F64 R16, R18 ;  /* 0x0000001200107312 */ /* 0x000e300000201c00 */
[----:B0-----:R-:W0:Y:S02]  /*0720*/  F2I.F64.TRUNC R19, R16 ;  /* 0x0000001000137311 */ /* 0x001e24000030d100 */
[----:B0-----:R0:W-:Y:S04]  /*0730*/  STG.E desc[UR20][R12.64], R19 ;  /* 0x000000130c007986 */ /* 0x0011e8000c101914 */
[----:B------:R-:W3:Y:S04]  /*0740*/  LDG.E R20, desc[UR20][R8.64+0x200] ;  /* 0x0002001408147981 */ /* 0x000ee8000c1e1900 */
[----:B------:R-:W3:Y:S02]  /*0750*/  LDG.E R23, desc[UR20][R10.64+0x200] ;  /* 0x000200140a177981 */ /* 0x000ee4000c1e1900 */
[----:B---3--:R-:W-:-:S04]  /*0760*/  IMAD R20, R20, UR19, R23 ;  /* 0x0000001314147c24 */ /* 0x008fc8000f8e0217 */
[----:B------:R-:W2:Y:S08]  /*0770*/  I2F.F64 R14, R20 ;  /* 0x00000014000e7312 */ /* 0x000eb00000201c00 */
[----:B--2---:R-:W1:Y:S02]  /*0780*/  F2I.F64.TRUNC R21, R14 ;  /* 0x0000000e00157311 */ /* 0x004e64000030d100 */
[----:B-1----:R1:W-:Y:S04]  /*0790*/  STG.E desc[UR20][R12.64+0x200], R21 ;  /* 0x000200150c007986 */ /* 0x0023e8000c101914 */
[----:B------:R-:W2:Y:S04]  /*07a0*/  LDG.E R22, desc[UR20][R8.64+0x400] ;  /* 0x0004001408167981 */ /* 0x000ea8000c1e1900 */
[----:B------:R-:W2:Y:S02]  /*07b0*/  LDG.E R23, desc[UR20][R10.64+0x400] ;  /* 0x000400140a177981 */ /* 0x000ea4000c1e1900 */
[----:B--2---:R-:W-:-:S04]  /*07c0*/  IMAD R22, R22, UR19, R23 ;  /* 0x0000001316167c24 */ /* 0x004fc8000f8e0217 */
[----:B------:R-:W2:Y:S08]  /*07d0*/  I2F.F64 R16, R22 ;  /* 0x0000001600107312 */ /* 0x000eb00000201c00 */
[----:B--2---:R-:W2:Y:S02]  /*07e0*/  F2I.F64.TRUNC R17, R16 ;  /* 0x0000001000117311 */ /* 0x004ea4000030d100 */
[----:B--2---:R1:W-:Y:S04]  /*07f0*/  STG.E desc[UR20][R12.64+0x400], R17 ;  /* 0x000400110c007986 */ /* 0x0043e8000c101914 */
[----:B------:R-:W2:Y:S04]  /*0800*/  LDG.E R18, desc[UR20][R8.64+0x600] ;  /* 0x0006001408127981 */ /* 0x000ea8000c1e1900 */
[----:B0-----:R-:W2:Y:S01]  /*0810*/  LDG.E R19, desc[UR20][R10.64+0x600] ;  /* 0x000600140a137981 */ /* 0x001ea2000c1e1900 */
[----:B------:R-:W-:-:S02]  /*0820*/  UIADD3 UR10, UP0, UPT, UR10, 0x1000, URZ ;  /* 0x000010000a0a7890 */ /* 0x000fc4000ff1e0ff */
[----:B------:R-:W-:Y:S02]  /*0830*/  UIADD3 UR8, UPT, UPT, UR8, 0x8, URZ ;  /* 0x0000000808087890 */ /* 0x000fe4000fffe0ff */
[----:B------:R-:W-:Y:S02]  /*0840*/  UIADD3.X UR11, UPT, UPT, URZ, UR11, URZ, UP0, !UPT ;  /* 0x0000000bff0b7290 */ /* 0x000fe400087fe4ff */
[----:B------:R-:W-:Y:S01]  /*0850*/  UISETP.NE.AND UP0, UPT, UR8, URZ, UPT ;  /* 0x000000ff0800728c */ /* 0x000fe2000bf05270 */
[----:B------:R-:W-:Y:S01]  /*0860*/  IADD3 R0, PT, PT, R0, 0x400, RZ ;  /* 0x0000040000007810 */ /* 0x000fe20007ffe0ff */
[----:B--2---:R-:W-:-:S04]  /*0870*/  IMAD R18, R18, UR19, R19 ;  /* 0x0000001312127c24 */ /* 0x004fc8000f8e0213 */
[----:B------:R-:W0:Y:S08]  /*0880*/  I2F.F64 R14, R18 ;  /* 0x00000012000e7312 */ /* 0x000e300000201c00 */
[----:B0-----:R-:W0:Y:S02]  /*0890*/  F2I.F64.TRUNC R15, R14 ;  /* 0x0000000e000f7311 */ /* 0x001e24000030d100 */
[----:B0-----:R1:W-:Y:S01]  /*08a0*/  STG.E desc[UR20][R12.64+0x600], R15 ;  /* 0x0006000f0c007986 */ /* 0x0013e2000c101914 */
[----:B------:R-:W-:Y:S05]  /*08b0*/  BRA.U UP0, `(.L_x_24) ;  /* 0xfffffff900ec7547 */ /* 0x000fea000b83ffff */
[----:B------:R-:W0:Y:S02]  /*08c0*/  LDC R6, c[0x0][0x384] ;  /* 0x0000e100ff067b82 */ /* 0x000e240000000800 */
[----:B0-----:R-:W-:-:S07]  /*08d0*/  LOP3.LUT R6, R6, 0x7ffffff8, RZ, 0xc0, !PT ;  /* 0x7ffffff806067812 */ /* 0x001fce00078ec0ff */
.L_x_23:
[----:B------:R-:W0:Y:S02]  /*08e0*/  LDC R0, c[0x0][0x384] ;  /* 0x0000e100ff007b82 */ /* 0x000e240000000800 */
[----:B0-----:R-:W-:-:S13]  /*08f0*/  LOP3.LUT P0, R3, R0, 0x7, RZ, 0xc0, !PT ;  /* 0x0000000700037812 */ /* 0x001fda000780c0ff */
[----:B------:R-:W-:Y:S05]  /*0900*/  @!P0 EXIT ;  /* 0x000000000000894d */ /* 0x000fea0003800000 */
[----:B------:R-:W0:Y:S01]  /*0910*/  LDCU.64 UR4, c[0x0][0x3a8] ;  /* 0x00007500ff0477ac */ /* 0x000e220008000a00 */
[C---:B------:R-:W-:Y:S01]  /*0920*/  SHF.L.U32 R2, R0.reuse, 0x7, RZ ;  /* 0x0000000700027819 */ /* 0x040fe200000006ff */
[----:B------:R-:W2:Y:S01]  /*0930*/  S2R R7, SR_TID.X ;  /* 0x0000000000077919 */ /* 0x000ea20000002100 */
[----:B------:R-:W-:Y:S01]  /*0940*/  ISETP.GE.U32.AND P0, PT, R3, 0x4, PT ;  /* 0x000000040300780c */ /* 0x000fe20003f06070 */
[----:B------:R-:W3:Y:S01]  /*0950*/  LDCU.64 UR6, c[0x0][0x398] ;  /* 0x00007300ff0677ac */ /* 0x000ee20008000a00 */
[----:B------:R-:W-:Y:S01]  /*0960*/  LOP3.LUT R18, R0, 0x3, RZ, 0xc0, !PT ;  /* 0x0000000300127812 */ /* 0x000fe200078ec0ff */
[----:B------:R-:W-:-:S03]  /*0970*/  IMAD R2, R2, UR18, RZ ;  /* 0x0000001202027c24 */ /* 0x000fc6000f8e02ff */
[----:B------:R-:W-:Y:S01]  /*0980*/  ISETP.NE.AND P1, PT, R18, RZ, PT ;  /* 0x000000ff1200720c */ /* 0x000fe20003f25270 */
[----:B------:R-:W-:-:S03]  /*0990*/  IMAD.WIDE R4, R2, 0x4, RZ ;  /* 0x0000000402047825 */ /* 0x000fc600078e02ff */
[C---:B0-----:R-:W-:Y:S02]  /*09a0*/  IADD3 R2, P2, PT, R4.reuse, UR4, RZ ;  /* 0x0000000404027c10 */ /* 0x041fe4000ff5e0ff */
[----:B---3--:R-:W-:Y:S02]  /*09b0*/  IADD3 R4, P3, PT, R4, UR6, RZ ;  /* 0x0000000604047c10 */ /* 0x008fe4000ff7e0ff */
[C---:B------:R-:W-:Y:S02]  /*09c0*/  IADD3.X R3, PT, PT, R5.reuse, UR5, RZ, P2, !PT ;  /* 0x0000000505037c10 */ /* 0x040fe400097fe4ff */
[----:B------:R-:W-:Y:S01]  /*09d0*/  IADD3.X R5, PT, PT, R5, UR7, RZ, P3, !PT ;  /* 0x0000000705057c10 */ /* 0x000fe20009ffe4ff */
[----:B------:R-:W-:Y:S08]  /*09e0*/  @!P0 BRA `(.L_x_25) ;  /* 0x00000000007c8947 */ /* 0x000ff00003800000 */
[----:B-12---:R-:W-:Y:S01]  /*09f0*/  IMAD R13, R6, 0x80, R7 ;  /* 0x00000080060d7824 */ /* 0x006fe200078e0207 */
[----:B------:R-:W0:Y:S03]  /*0a00*/  LDCU UR4, c[0x0][0x388] ;  /* 0x00007100ff0477ac */ /* 0x000e260008000800 */
[----:B------:R-:W-:-:S04]  /*0a10*/  IMAD.WIDE R10, R13, 0x4, R4 ;  /* 0x000000040d0a7825 */ /* 0x000fc800078e0204 */
[----:B------:R-:W-:Y:S01]  /*0a20*/  IMAD.WIDE R8, R13, 0x4, R2 ;  /* 0x000000040d087825 */ /* 0x000fe200078e0202 */
[----:B------:R-:W0:Y:S04]  /*0a30*/  LDG.E R12, desc[UR20][R10.64] ;  /* 0x000000140a0c7981 */ /* 0x000e28000c1e1900 */
[----:B------:R-:W0:Y:S02]  /*0a40*/  LDG.E R15, desc[UR20][R8.64] ;  /* 0x00000014080f7981 */ /* 0x000e24000c1e1900 */
[----:B0-----:R-:W-:Y:S01]  /*0a50*/  IMAD R15, R12, UR4, R15 ;  /* 0x000000040c0f7c24 */ /* 0x001fe2000f8e020f */
[----:B------:R-:W-:-:S05]  /*0a60*/  MOV R12, 0x4 ;  /* 0x00000004000c7802 */ /* 0x000fca0000000f00 */
[----:B------:R-:W0:Y:S01]  /*0a70*/  I2F.F64 R14, R15 ;  /* 0x0000000f000e7312 */ /* 0x000e220000201c00 */
[----:B------:R-:W-:-:S07]  /*0a80*/  IMAD.WIDE R12, R13, R12, UR16 ;  /* 0x000000100d0c7e25 */ /* 0x000fce000f8e020c */
        /* <DEDUP_REMOVED lines=15> */
[----:B------:R-:W2:Y:S01]  /*0b80*/  LDG.E R23, desc[UR20][R8.64+0x600] ;  /* 0x0006001408177981 */ /* 0x000ea2000c1e1900 */
[----:B------:R-:W-:Y:S01]  /*0b90*/  IADD3 R6, PT, PT, R6, 0x4, RZ ;  /* 0x0000000406067810 */ /* 0x000fe20007ffe0ff */
[----:B--2---:R-:W-:-:S04]  /*0ba0*/  IMAD R20, R20, UR4, R23 ;  /* 0x0000000414147c24 */ /* 0x004fc8000f8e0217 */
[----:B------:R-:W0:Y:S08]  /*0bb0*/  I2F.F64 R16, R20 ;  /* 0x0000001400107312 */ /* 0x000e300000201c00 */
[----:B0-----:R-:W0:Y:S02]  /*0bc0*/  F2I.F64.TRUNC R17, R16 ;  /* 0x0000001000117311 */ /* 0x001e24000030d100 */
[----:B0-----:R3:W-:Y:S02]  /*0bd0*/  STG.E desc[UR20][R12.64+0x600], R17 ;  /* 0x000600110c007986 */ /* 0x0017e4000c101914 */
.L_x_25:
[----:B------:R-:W-:Y:S05]  /*0be0*/  @!P1 EXIT ;  /* 0x000000000000994d */ /* 0x000fea0003800000 */
[----:B------:R-:W-:Y:S02]  /*0bf0*/  ISETP.NE.AND P0, PT, R18, 0x1, PT ;  /* 0x000000011200780c */ /* 0x000fe40003f05270 */
[----:B------:R-:W-:-:S04]  /*0c00*/  LOP3.LUT R0, R0, 0x1, RZ, 0xc0, !PT ;  /* 0x0000000100007812 */ /* 0x000fc800078ec0ff */
[----:B------:R-:W-:-:S07]  /*0c10*/  ISETP.NE.U32.AND P1, PT, R0, 0x1, PT ;  /* 0x000000010000780c */ /* 0x000fce0003f25070 */
[----:B------:R-:W-:Y:S06]  /*0c20*/  @!P0 BRA `(.L_x_26) ;  /* 0x00000000004c8947 */ /* 0x000fec0003800000 */
[----:B-123--:R-:W-:Y:S01]  /*0c30*/  IMAD R17, R6, 0x80, R7 ;  /* 0x0000008006117824 */ /* 0x00efe200078e0207 */
[----:B------:R-:W0:Y:S03]  /*0c40*/  LDCU UR4, c[0x0][0x388] ;  /* 0x00007100ff0477ac */ /* 0x000e260008000800 */
[----:B------:R-:W-:-:S04]  /*0c50*/  IMAD.WIDE R14, R17, 0x4, R4 ;  /* 0x00000004110e7825 */ /* 0x000fc800078e0204 */
[----:B------:R-:W-:Y:S01]  /*0c60*/  IMAD.WIDE R8, R17, 0x4, R2 ;  /* 0x0000000411087825 */ /* 0x000fe200078e0202 */
[----:B------:R-:W0:Y:S04]  /*0c70*/  LDG.E R0, desc[UR20][R14.64] ;  /* 0x000000140e007981 */ /* 0x000e28000c1e1900 */
[----:B------:R-:W0:Y:S01]  /*0c80*/  LDG.E R11, desc[UR20][R8.64] ;  /* 0x00000014080b7981 */ /* 0x000e22000c1e1900 */
[----:B------:R-:W-:-:S05]  /*0c90*/  HFMA2 R16, -RZ, RZ, 0, 2.384185791015625e-07 ;  /* 0x00000004ff107431 */ /* 0x000fca00000001ff */
[----:B------:R-:W-:-:S04]  /*0ca0*/  IMAD.WIDE R16, R17, R16, UR16 ;  /* 0x0000001011107e25 */ /* 0x000fc8000f8e0210 */
        /* <DEDUP_REMOVED lines=11> */
.L_x_26:
[----:B------:R-:W-:Y:S05]  /*0d60*/  @P1 EXIT ;  /* 0x000000000000194d */ /* 0x000fea0003800000 */
[----:B--2---:R-:W-:Y:S01]  /*0d70*/  IMAD R9, R6, 0x80, R7 ;  /* 0x0000008006097824 */ /* 0x004fe200078e0207 */
[----:B------:R-:W2:Y:S03]  /*0d80*/  LDCU UR4, c[0x0][0x388] ;  /* 0x00007100ff0477ac */ /* 0x000ea60008000800 */
[----:B------:R-:W-:-:S04]  /*0d90*/  IMAD.WIDE R4, R9, 0x4, R4 ;  /* 0x0000000409047825 */ /* 0x000fc800078e0204 */
[----:B------:R-:W-:Y:S02]  /*0da0*/  IMAD.WIDE R2, R9, 0x4, R2 ;  /* 0x0000000409027825 */ /* 0x000fe400078e0202 */
[----:B------:R-:W2:Y:S04]  /*0db0*/  LDG.E R4, desc[UR20][R4.64] ;  /* 0x0000001404047981 */ /* 0x000ea8000c1e1900 */
[----:B------:R-:W2:Y:S01]  /*0dc0*/  LDG.E R3, desc[UR20][R2.64] ;  /* 0x0000001402037981 */ /* 0x000ea2000c1e1900 */
[----:B------:R-:W-:-:S05]  /*0dd0*/  MOV R8, 0x4 ;  /* 0x0000000400087802 */ /* 0x000fca0000000f00 */
[----:B------:R-:W-:-:S04]  /*0de0*/  IMAD.WIDE R8, R9, R8, UR16 ;  /* 0x0000001009087e25 */ /* 0x000fc8000f8e0208 */
[----:B--2---:R-:W-:-:S06]  /*0df0*/  IMAD R6, R4, UR4, R3 ;  /* 0x0000000404067c24 */ /* 0x004fcc000f8e0203 */
[----:B------:R-:W2:Y:S08]  /*0e00*/  I2F.F64 R6, R6 ;  /* 0x0000000600067312 */ /* 0x000eb00000201c00 */
[----:B--2---:R-:W2:Y:S02]  /*0e10*/  F2I.F64.TRUNC R7, R6 ;  /* 0x0000000600077311 */ /* 0x004ea4000030d100 */
[----:B--2---:R-:W-:Y:S01]  /*0e20*/  STG.E desc[UR20][R8.64], R7 ;  /* 0x0000000708007986 */ /* 0x004fe2000c101914 */
[----:B------:R-:W-:Y:S05]  /*0e30*/  EXIT ;  /* 0x000000000000794d */ /* 0x000fea0003800000 */
.L_x_22:
[----:B------:R-:W0:Y:S02]  /*0e40*/  LDC R6, c[0x0][0x384] ;  /* 0x0000e100ff067b82 */ /* 0x000e240000000800 */
[----:B0-----:R-:W-:-:S13]  /*0e50*/  ISETP.GE.AND P0, PT, R6, 0x1, PT ;  /* 0x000000010600780c */ /* 0x001fda0003f06270 */
[----:B------:R-:W-:Y:S05]  /*0e60*/  @!P0 EXIT ;  /* 0x000000000000894d */ /* 0x000fea0003800000 */
[----:B------:R-:W0:Y:S01]  /*0e70*/  LDCU.64 UR4, c[0x0][0x398] ;  /* 0x00007300ff0477ac */ /* 0x000e220008000a00 */
[C---:B------:R-:W-:Y:S01]  /*0e80*/  SHF.L.U32 R2, R6.reuse, 0x7, RZ ;  /* 0x0000000706027819 */ /* 0x040fe200000006ff */
[----:B------:R-:W1:Y:S01]  /*0e90*/  S2R R0, SR_TID.X ;  /* 0x0000000000007919 */ /* 0x000e620000002100 */
[----:B------:R-:W-:Y:S01]  /*0ea0*/  HFMA2 R7, -RZ, RZ, 0, 0 ;  /* 0x00000000ff077431 */ /* 0x000fe200000001ff */
[----:B------:R-:W2:Y:S01]  /*0eb0*/  LDCU.64 UR6, c[0x0][0x3a8] ;  /* 0x00007500ff0677ac */ /* 0x000ea20008000a00 */
[----:B------:R-:W-:Y:S01]  /*0ec0*/  LOP3.LUT R8, R6, 0x7, RZ, 0xc0, !PT ;  /* 0x0000000706087812 */ /* 0x000fe200078ec0ff */
[----:B------:R-:W-:-:S04]  /*0ed0*/  IMAD R2, R2, UR18, RZ ;  /* 0x0000001202027c24 */ /* 0x000fc8000f8e02ff */
[----:B------:R-:W-:-:S03]  /*0ee0*/  IMAD.WIDE R4, R2, 0x4, RZ ;  /* 0x0000000402047825 */ /* 0x000fc600078e02ff */
[----:B0-----:R-:W-:-:S04]  /*0ef0*/  IADD3 R2, P0, PT, R4, UR4, RZ ;  /* 0x0000000404027c10 */ /* 0x001fc8000ff1e0ff */
[----:B------:R-:W-:Y:S02]  /*0f00*/  IADD3.X R3, PT, PT, R5, UR5, RZ, P0, !PT ;  /* 0x0000000505037c10 */ /* 0x000fe400087fe4ff */
[----:B------:R-:W-:Y:S02]  /*0f10*/  ISETP.GE.U32.AND P0, PT, R6, 0x8, PT ;  /* 0x000000080600780c */ /* 0x000fe40003f06070 */
[----:B--2---:R-:W-:-:S04]  /*0f20*/  IADD3 R4, P1, PT, R4, UR6, RZ ;  /* 0x0000000604047c10 */ /* 0x004fc8000ff3e0ff */
[----:B------:R-:W-:-:S07]  /*0f30*/  IADD3.X R5, PT, PT, R5, UR7, RZ, P1, !PT ;  /* 0x0000000705057c10 */ /* 0x000fce0008ffe4ff */
[----:B-1----:R-:W-:Y:S05]  /*0f40*/  @!P0 BRA `(.L_x_27) ;  /* 0x0000000400608947 */ /* 0x002fea0003800000 */
[----:B------:R-:W-:Y:S01]  /*0f50*/  LOP3.LUT R7, R6, 0x7ffffff8, RZ, 0xc0, !PT ;  /* 0x7ffffff806077812 */ /* 0x000fe200078ec0ff */
[----:B------:R-:W-:Y:S01]  /*0f60*/  IMAD.MOV.U32 R6, RZ, RZ, RZ ;  /* 0x000000ffff067224 */ /* 0x000fe200078e00ff */
[----:B------:R-:W0:Y:S06]  /*0f70*/  LDCU UR4, c[0x0][0x388] ;  /* 0x00007100ff0477ac */ /* 0x000e2c0008000800 */
.L_x_30:
[----:B------:R-:W-:-:S04]  /*0f80*/  LEA R9, R6, R0, 0x7 ;  /* 0x0000000006097211 */ /* 0x000fc800078e38ff */
[----:B------:R-:W-:-:S13]  /*0f90*/  ISETP.GE.AND P0, PT, R9, UR12, PT ;  /* 0x0000000c09007c0c */ /* 0x000fda000bf06270 */
[C---:B------:R-:W-:Y:S01]  /*0fa0*/  @!P0 IMAD.WIDE.U32 R12, R9.reuse, 0x4, R2 ;  /* 0x00000004090c8825 */ /* 0x040fe200078e0002 */
[----:B-1----:R-:W1:Y:S03]  /*0fb0*/  @!P0 LDC R16, c[0x0][0x388] ;  /* 0x0000e200ff108b82 */ /* 0x002e660000000800 */
[C---:B------:R-:W-:Y:S02]  /*0fc0*/  @!P0 IMAD.WIDE.U32 R14, R9.reuse, 0x4, R4 ;  /* 0x00000004090e8825 */ /* 0x040fe400078e0004 */
[----:B------:R-:W1:Y:S04]  /*0fd0*/  @!P0 LDG.E R12, desc[UR20][R12.64] ;  /* 0x000000140c0c8981 */ /* 0x000e68000c1e1900 */
[----:B------:R-:W1:Y:S01]  /*0fe0*/  @!P0 LDG.E R15, desc[UR20][R14.64] ;  /* 0x000000140e0f8981 */ /* 0x000e62000c1e1900 */
[----:B------:R-:W-:-:S02]  /*0ff0*/  IADD3 R23, PT, PT, R9, 0x80, RZ ;  /* 0x0000008009177810 */ /* 0x000fc40007ffe0ff */
[----:B------:R-:W-:Y:S02]  /*1000*/  MOV R18, 0x4 ;  /* 0x0000000400127802 */ /* 0x000fe40000000f00 */
[C---:B------:R-:W-:Y:S01]  /*1010*/  ISETP.GE.AND P1, PT, R23.reuse, UR12, PT ;  /* 0x0000000c17007c0c */ /* 0x040fe2000bf26270 */
[----:B------:R-:W-:-:S04]  /*1020*/  IMAD.WIDE R10, R23, 0x4, R2 ;  /* 0x00000004170a7825 */ /* 0x000fc800078e0202 */
[----:B------:R-:W-:-:S08]  /*1030*/  @!P0 IMAD.WIDE.U32 R18, R9, R18, UR16 ;  /* 0x0000001009128e25 */ /* 0x000fd0000f8e0012 */
[----:B------:R-:W2:Y:S01]  /*1040*/  @!P1 LDC R20, c[0x0][0x388] ;  /* 0x0000e200ff149b82 */ /* 0x000ea20000000800 */
[----:B-1----:R-:W-:Y:S02]  /*1050*/  @!P0 IMAD R16, R12, R16, R15 ;  /* 0x000000100c108224 */ /* 0x002fe400078e020f */
[----:B------:R-:W-:-:S04]  /*1060*/  IMAD.WIDE R12, R23, 0x4, R4 ;  /* 0x00000004170c7825 */ /* 0x000fc800078e0204 */
[----:B------:R-:W1:Y:S08]  /*1070*/  @!P0 I2F.F64 R16, R16 ;  /* 0x0000001000108312 */ /* 0x000e700000201c00 */
[----:B-1----:R-:W1:Y:S02]  /*1080*/  @!P0 F2I.F64.TRUNC R21, R16 ;  /* 0x0000001000158311 */ /* 0x002e64000030d100 */
[----:B-1----:R1:W-:Y:S04]  /*1090*/  @!P0 STG.E desc[UR20][R18.64], R21 ;  /* 0x0000001512008986 */ /* 0x0023e8000c101914 */
[----:B------:R-:W2:Y:S04]  /*10a0*/  @!P1 LDG.E R14, desc[UR20][R10.64] ;  /* 0x000000140a0e9981 */ /* 0x000ea8000c1e1900 */
[----:B------:R-:W2:Y:S02]  /*10b0*/  @!P1 LDG.E R15, desc[UR20][R12.64] ;  /* 0x000000140c0f9981 */ /* 0x000ea4000c1e1900 */
[----:B--2---:R-:W-:-:S02]  /*10c0*/  @!P1 IMAD R20, R14, R20, R15 ;  /* 0x000000140e149224 */ /* 0x004fc400078e020f */
[----:B------:R-:W-:Y:S02]  /*10d0*/  VIADD R14, R9, 0x100 ;  /* 0x00000100090e7836 */ /* 0x000fe40000000000 */
[----:B------:R-:W2:Y:S03]  /*10e0*/  @!P1 I2F.F64 R16, R20 ;  /* 0x0000001400109312 */ /* 0x000ea60000201c00 */
[----:B------:R-:W-:Y:S01]  /*10f0*/  ISETP.GE.AND P0, PT, R14, UR12, PT ;  /* 0x0000000c0e007c0c */ /* 0x000fe2000bf06270 */
[----:B------:R-:W-:-:S05]  /*1100*/  HFMA2 R14, -RZ, RZ, 0, 2.384185791015625e-07 ;  /* 0x00000004ff0e7431 */ /* 0x000fca00000001ff */
[----:B------:R-:W-:Y:S01]  /*1110*/  IMAD.WIDE R14, R23, R14, UR16 ;  /* 0x00000010170e7e25 */ /* 0x000fe2000f8e020e */
[----:B--2---:R-:W2:Y:S06]  /*1120*/  @!P1 F2I.F64.TRUNC R17, R16 ;  /* 0x0000001000119311 */ /* 0x004eac000030d100 */
[----:B-1----:R-:W1:Y:S01]  /*1130*/  @!P0 LDC R21, c[0x0][0x388] ;  /* 0x0000e200ff158b82 */ /* 0x002e620000000800 */
[----:B--2---:R2:W-:Y:S04]  /*1140*/  @!P1 STG.E desc[UR20][R14.64], R17 ;  /* 0x000000110e009986 */ /* 0x0045e8000c101914 */
[----:B------:R-:W1:Y:S04]  /*1150*/  @!P0 LDG.E R18, desc[UR20][R10.64+0x200] ;  /* 0x000200140a128981 */ /* 0x000e68000c1e1900 */
[----:B------:R-:W1:Y:S01]  /*1160*/  @!P0 LDG.E R19, desc[UR20][R12.64+0x200] ;  /* 0x000200140c138981 */ /* 0x000e62000c1e1900 */
[----:B------:R-:W-:-:S04]  /*1170*/  IADD3 R20, PT, PT, R9, 0x180, RZ ;  /* 0x0000018009147810 */ /* 0x000fc80007ffe0ff */
[----:B------:R-:W-:-:S13]  /*1180*/  ISETP.GE.AND P1, PT, R20, UR12, PT ;  /* 0x0000000c14007c0c */ /* 0x000fda000bf26270 */
[----:B------:R-:W3:Y:S01]  /*1190*/  @!P1 LDC R20, c[0x0][0x388] ;  /* 0x0000e200ff149b82 */ /* 0x000ee20000000800 */
[----:B-1----:R-:W-:-:S06]  /*11a0*/  @!P0 IMAD R18, R18, R21, R19 ;  /* 0x0000001512128224 */ /* 0x002fcc00078e0213 */
[----:B------:R-:W1:Y:S08]  /*11b0*/  @!P0 I2F.F64 R18, R18 ;  /* 0x0000001200128312 */ /* 0x000e700000201c00 */
[----:B-1----:R-:W1:Y:S02]  /*11c0*/  @!P0 F2I.F64.TRUNC R19, R18 ;  /* 0x0000001200138311 */ /* 0x002e64000030d100 */
[----:B-1----:R1:W-:Y:S04]  /*11d0*/  @!P0 STG.E desc[UR20][R14.64+0x200], R19 ;  /* 0x000200130e008986 */ /* 0x0023e8000c101914 */
[----:B------:R-:W3:Y:S04]  /*11e0*/  @!P1 LDG.E R16, desc[UR20][R10.64+0x400] ;  /* 0x000400140a109981 */ /* 0x000ee8000c1e1900 */
[----:B--2---:R-:W3:Y:S02]  /*11f0*/  @!P1 LDG.E R17, desc[UR20][R12.64+0x400] ;  /* 0x000400140c119981 */ /* 0x004ee4000c1e1900 */
[----:B---3--:R-:W-:Y:S01]  /*1200*/  @!P1 IMAD R16, R16, R20, R17 ;  /* 0x0000001410109224 */ /* 0x008fe200078e0211 */
[----:B------:R-:W-:-:S04]  /*1210*/  IADD3 R20, PT, PT, R9, 0x200, RZ ;  /* 0x0000020009147810 */ /* 0x000fc80007ffe0ff */
[----:B------:R-:W-:Y:S01]  /*1220*/  ISETP.GE.AND P0, PT, R20, UR12, PT ;  /* 0x0000000c14007c0c */ /* 0x000fe2000bf06270 */
[----:B------:R-:W2:-:S12]  /*1230*/  @!P1 I2F.F64 R16, R16 ;  /* 0x0000001000109312 */ /* 0x000e980000201c00 */
[----:B------:R-:W3:Y:S01]  /*1240*/  @!P0 LDC R20, c[0x0][0x388] ;  /* 0x0000e200ff148b82 */ /* 0x000ee20000000800 */
[----:B--2---:R-:W2:Y:S02]  /*1250*/  @!P1 F2I.F64.TRUNC R17, R16 ;  /* 0x0000001000119311 */ /* 0x004ea4000030d100 */
[----:B--2---:R2:W-:Y:S04]  /*1260*/  @!P1 STG.E desc[UR20][R14.64+0x400], R17 ;  /* 0x000400110e009986 */ /* 0x0045e8000c101914 */
[----:B------:R-:W3:Y:S04]  /*1270*/  @!P0 LDG.E R18, desc[UR20][R10.64+0x600] ;  /* 0x000600140a128981 */ /* 0x000ee8000c1e1900 */
[----:B-1----:R-:W3:Y:S02]  /*1280*/  @!P0 LDG.E R19, desc[UR20][R12.64+0x600] ;  /* 0x000600140c138981 */ /* 0x002ee4000c1e1900 */
[----:B---3--:R-:W-:-:S02]  /*1290*/  @!P0 IMAD R18, R18, R20, R19 ;  /* 0x0000001412128224 */ /* 0x008fc400078e0213 */
[----:B------:R-:W-:-:S04]  /*12a0*/  VIADD R20, R9, 0x280 ;  /* 0x0000028009147836 */ /* 0x000fc80000000000 */
[----:B------:R-:W1:Y:S01]  /*12b0*/  @!P0 I2F.F64 R18, R18 ;  /* 0x0000001200128312 */ /* 0x000e620000201c00 */
[----:B------:R-:W-:-:S13]  /*12c0*/  ISETP.GE.AND P1, PT, R20, UR12, PT ;  /* 0x0000000c14007c0c */ /* 0x000fda000bf26270 */
[----:B------:R-:W3:Y:S01]  /*12d0*/  @!P1 LDC R20, c[0x0][0x388] ;  /* 0x0000e200ff149b82 */ /* 0x000ee20000000800 */
        /* <DEDUP_REMOVED lines=12> */
[----:B-1----:R-:W3:Y:S01]  /*13a0*/  @!P0 LDG.E R19, desc[UR20][R12.64+0xa00] ;  /* 0x000a00140c138981 */ /* 0x002ee2000c1e1900 */
[----:B------:R-:W-:Y:S01]  /*13b0*/  IADD3 R9, PT, PT, R9, 0x380, RZ ;  /* 0x0000038009097810 */ /* 0x000fe20007ffe0ff */
[----:B------:R-:W-:Y:S01]  /*13c0*/  BSSY.RECONVERGENT B0, `(.L_x_28) ;  /* 0x000000f000007945 */ /* 0x000fe20003800200 */
[----:B------:R-:W-:-:S04]  /*13d0*/  IADD3 R6, PT, PT, R6, 0x8, RZ ;  /* 0x0000000806067810 */ /* 0x000fc80007ffe0ff */
[----:B------:R-:W-:Y:S01]  /*13e0*/  ISETP.NE.AND P1, PT, R6, R7, PT ;  /* 0x000000070600720c */ /* 0x000fe20003f25270 */
[----:B---3--:R-:W-:-:S06]  /*13f0*/  @!P0 IMAD R18, R18, R20, R19 ;  /* 0x0000001412128224 */ /* 0x008fcc00078e0213 */
[----:B------:R-:W1:Y:S08]  /*1400*/  @!P0 I2F.F64 R18, R18 ;  /* 0x0000001200128312 */ /* 0x000e700000201c00 */
[----:B-1----:R-:W1:Y:S02]  /*1410*/  @!P0 F2I.F64.TRUNC R19, R18 ;  /* 0x0000001200138311 */ /* 0x002e64000030d100 */
[----:B-1----:R2:W-:Y:S01]  /*1420*/  @!P0 STG.E desc[UR20][R14.64+0xa00], R19 ;  /* 0x000a00130e008986 */ /* 0x0025e2000c101914 */
[----:B------:R-:W-:-:S13]  /*1430*/  ISETP.GE.AND P0, PT, R9, UR12, PT ;  /* 0x0000000c09007c0c */ /* 0x000fda000bf06270 */
[----:B--2---:R-:W-:Y:S05]  /*1440*/  @P0 BRA `(.L_x_29) ;  /* 0x0000000000180947 */ /* 0x004fea0003800000 */
[----:B------:R-:W0:Y:S04]  /*1450*/  LDG.E R10, desc[UR20][R10.64+0xc00] ;  /* 0x000c00140a0a7981 */ /* 0x000e28000c1e1900 */
[----:B------:R-:W0:Y:S02]  /*1460*/  LDG.E R13, desc[UR20][R12.64+0xc00] ;  /* 0x000c00140c0d7981 */ /* 0x000e24000c1e1900 */
[----:B0-----:R-:W-:-:S06]  /*1470*/  IMAD R16, R10, UR4, R13 ;  /* 0x000000040a107c24 */ /* 0x001fcc000f8e020d */
[----:B------:R-:W0:Y:S08]  /*1480*/  I2F.F64 R16, R16 ;  /* 0x0000001000107312 */ /* 0x000e300000201c00 */
[----:B0-----:R-:W0:Y:S02]  /*1490*/  F2I.F64.TRUNC R17, R16 ;  /* 0x0000001000117311 */ /* 0x001e24000030d100 */
[----:B0-----:R1:W-:Y:S02]  /*14a0*/  STG.E desc[UR20][R14.64+0xc00], R17 ;  /* 0x000c00110e007986 */ /* 0x0013e4000c101914 */
.L_x_29:
[----:B0-----:R-:W-:Y:S05]  /*14b0*/  BSYNC.RECONVERGENT B0 ;  /* 0x0000000000007941 */ /* 0x001fea0003800200 */
.L_x_28:
[----:B------:R-:W-:Y:S05]  /*14c0*/  @P1 BRA `(.L_x_30) ;  /* 0xfffffff800ac1947 */ /* 0x000fea000383ffff */
.L_x_27:
[----:B------:R-:W-:-:S13]  /*14d0*/  ISETP.NE.AND P0, PT, R8, RZ, PT ;  /* 0x000000ff0800720c */ /* 0x000fda0003f05270 */
[----:B------:R-:W-:Y:S05]  /*14e0*/  @!P0 EXIT ;  /* 0x000000000000894d */ /* 0x000fea0003800000 */
[----:B------:R-:W0:Y:S01]  /*14f0*/  LDC R6, c[0x0][0x384] ;  /* 0x0000e100ff067b82 */ /* 0x000e220000000800 */
[----:B------:R-:W-:Y:S02]  /*1500*/  ISETP.GE.U32.AND P1, PT, R8, 0x4, PT ;  /* 0x000000040800780c */ /* 0x000fe40003f26070 */
[----:B0-----:R-:W-:-:S04]  /*1510*/  LOP3.LUT R22, R6, 0x3, RZ, 0xc0, !PT ;  /* 0x0000000306167812 */ /* 0x001fc800078ec0ff */
[----:B------:R-:W-:-:S07]  /*1520*/  ISETP.NE.AND P0, PT, R22, RZ, PT ;  /* 0x000000ff1600720c */ /* 0x000fce0003f05270 */
[----:B------:R-:W-:Y:S06]  /*1530*/  @!P1 BRA `(.L_x_31) ;  /* 0x0000000000d49947 */ /* 0x000fec0003800000 */
[----:B------:R-:W-:-:S05]  /*1540*/  IMAD R9, R7, 0x80, R0 ;  /* 0x0000008007097824 */ /* 0x000fca00078e0200 */
[----:B------:R-:W-:-:S13]  /*1550*/  ISETP.GE.AND P1, PT, R9, UR12, PT ;  /* 0x0000000c09007c0c */ /* 0x000fda000bf26270 */
[C---:B------:R-:W-:Y:S01]  /*1560*/  @!P1 IMAD.WIDE R10, R9.reuse, 0x4, R2 ;  /* 0x00000004090a9825 */ /* 0x040fe200078e0202 */
[----:B-1----:R-:W0:Y:S03]  /*1570*/  @!P1 LDC R14, c[0x0][0x388] ;  /* 0x0000e200ff0e9b82 */ /* 0x002e260000000800 */
[C---:B------:R-:W-:Y:S02]  /*1580*/  @!P1 IMAD.WIDE R12, R9.reuse, 0x4, R4 ;  /* 0x00000004090c9825 */ /* 0x040fe400078e0204 */
[----:B------:R-:W0:Y:S04]  /*1590*/  @!P1 LDG.E R10, desc[UR20][R10.64] ;  /* 0x000000140a0a9981 */ /* 0x000e28000c1e1900 */
[----:B------:R1:W0:Y:S01]  /*15a0*/  @!P1 LDG.E R13, desc[UR20][R12.64] ;  /* 0x000000140c0d9981 */ /* 0x000222000c1e1900 */
[----:B------:R-:W-:-:S02]  /*15b0*/  IADD3 R25, PT, PT, R9, 0x80, RZ ;  /* 0x0000008009197810 */ /* 0x000fc40007ffe0ff */
[----:B------:R-:W-:Y:S02]  /*15c0*/  MOV R16, 0x4 ;  /* 0x0000000400107802 */ /* 0x000fe40000000f00 */
[----:B------:R-:W-:-:S03]  /*15d0*/  ISETP.GE.AND P2, PT, R25, UR12, PT ;  /* 0x0000000c19007c0c */ /* 0x000fc6000bf46270 */
[----:B------:R-:W-:-:S10]  /*15e0*/  @!P1 IMAD.WIDE R16, R9, R16, UR16 ;  /* 0x0000001009109e25 */ /* 0x000fd4000f8e0210 */
[C---:B------:R-:W-:Y:S01]  /*15f0*/  @!P2 IMAD.WIDE R18, R25.reuse, 0x4, R2 ;  /* 0x000000041912a825 */ /* 0x040fe200078e0202 */
[----:B-1----:R-:W1:Y:S03]  /*1600*/  @!P2 LDC R12, c[0x0][0x388] ;  /* 0x0000e200ff0cab82 */ /* 0x002e660000000800 */
[----:B------:R-:W-:-:S04]  /*1610*/  @!P2 IMAD.WIDE R20, R25, 0x4, R4 ;  /* 0x000000041914a825 */ /* 0x000fc800078e0204 */
[----:B0-----:R-:W-:-:S06]  /*1620*/  @!P1 IMAD R14, R10, R14, R13 ;  /* 0x0000000e0a0e9224 */ /* 0x001fcc00078e020d */
[----:B------:R-:W0:Y:S08]  /*1630*/  @!P1 I2F.F64 R14, R14 ;  /* 0x0000000e000e9312 */ /* 0x000e300000201c00 */
[----:B0-----:R-:W0:Y:S02]  /*1640*/  @!P1 F2I.F64.TRUNC R23, R14 ;  /* 0x0000000e00179311 */ /* 0x001e24000030d100 */
[----:B0-----:R0:W-:Y:S04]  /*1650*/  @!P1 STG.E desc[UR20][R16.64], R23 ;  /* 0x0000001710009986 */ /* 0x0011e8000c101914 */
[----:B------:R-:W1:Y:S04]  /*1660*/  @!P2 LDG.E R18, desc[UR20][R18.64] ;  /* 0x000000141212a981 */ /* 0x000e68000c1e1900 */
[----:B------:R2:W1:Y:S01]  /*1670*/  @!P2 LDG.E R21, desc[UR20][R20.64] ;  /* 0x000000141415a981 */ /* 0x000462000c1e1900 */
[----:B------:R-:W-:Y:S01]  /*1680*/  IADD3 R11, PT, PT, R9, 0x100, RZ ;  /* 0x00000100090b7810 */ /* 0x000fe20007ffe0ff */
[----:B------:R-:W-:-:S03]  /*1690*/  IMAD.MOV.U32 R14, RZ, RZ, 0x4 ;  /* 0x00000004ff0e7424 */ /* 0x000fc600078e00ff */
[----:B------:R-:W-:Y:S01]  /*16a0*/  ISETP.GE.AND P1, PT, R11, UR12, PT ;  /* 0x0000000c0b007c0c */ /* 0x000fe2000bf26270 */
[----:B------:R-:W-:-:S12]  /*16b0*/  @!P2 IMAD.WIDE R14, R25, R14, UR16 ;  /* 0x00000010190eae25 */ /* 0x000fd8000f8e020e */
[C---:B0-----:R-:W-:Y:S01]  /*16c0*/  @!P1 IMAD.WIDE R16, R11.reuse, 0x4, R2 ;  /* 0x000000040b109825 */ /* 0x041fe200078e0202 */
[----:B--2---:R-:W0:Y:S03]  /*16d0*/  @!P1 LDC R20, c[0x0][0x388] ;  /* 0x0000e200ff149b82 */ /* 0x004e260000000800 */
[----:B-1----:R-:W-:Y:S02]  /*16e0*/  @!P2 IMAD R12, R18, R12, R21 ;  /* 0x0000000c120ca224 */ /* 0x002fe400078e0215 */
[----:B------:R-:W-:-:S04]  /*16f0*/  @!P1 IMAD.WIDE R18, R11, 0x4, R4 ;  /* 0x000000040b129825 */ /* 0x000fc800078e0204 */
[----:B------:R-:W1:Y:S08]  /*1700*/  @!P2 I2F.F64 R12, R12 ;  /* 0x0000000c000ca312 */ /* 0x000e700000201c00 */
[----:B-1----:R-:W1:Y:S02]  /*1710*/  @!P2 F2I.F64.TRUNC R13, R12 ;  /* 0x0000000c000da311 */ /* 0x002e64000030d100 */
[----:B-1----:R1:W-:Y:S04]  /*1720*/  @!P2 STG.E desc[UR20][R14.64], R13 ;  /* 0x0000000d0e00a986 */ /* 0x0023e8000c101914 */
[----:B------:R-:W0:Y:S04]  /*1730*/  @!P1 LDG.E R16, desc[UR20][R16.64] ;  /* 0x0000001410109981 */ /* 0x000e28000c1e1900 */
[----:B------:R-:W0:Y:S01]  /*1740*/  @!P1 LDG.E R19, desc[UR20][R18.64] ;  /* 0x0000001412139981 */ /* 0x000e22000c1e1900 */
[----:B------:R-:W-:Y:S01]  /*1750*/  IADD3 R23, PT, PT, R9, 0x180, RZ ;  /* 0x0000018009177810 */ /* 0x000fe20007ffe0ff */
[----:B------:R-:W-:-:S03]  /*1760*/  HFMA2 R8, -RZ, RZ, 0, 2.384185791015625e-07 ;  /* 0x00000004ff087431 */ /* 0x000fc600000001ff */
[----:B------:R-:W-:Y:S02]  /*1770*/  ISETP.GE.AND P2, PT, R23, UR12, PT ;  /* 0x0000000c17007c0c */ /* 0x000fe4000bf46270 */
[----:B------:R-:W-:-:S11]  /*1780*/  @!P1 IMAD.WIDE R8, R11, R8, UR16 ;  /* 0x000000100b089e25 */ /* 0x000fd6000f8e0208 */
        /* <DEDUP_REMOVED lines=8> */
[----:B------:R-:W1:Y:S01]  /*1810*/  @!P2 LDG.E R13, desc[UR20][R12.64] ;  /* 0x000000140c0da981 */ /* 0x000e62000c1e1900 */
[----:B------:R-:W-:Y:S01]  /*1820*/  MOV R16, 0x4 ;  /* 0x0000000400107802 */ /* 0x000fe20000000f00 */
[----:B------:R-:W-:-:S04]  /*1830*/  VIADD R7, R7, 0x4 ;  /* 0x0000000407077836 */ /* 0x000fc80000000000 */
[----:B------:R-:W-:-:S04]  /*1840*/  @!P2 IMAD.WIDE R16, R23, R16, UR16 ;  /* 0x000000101710ae25 */ /* 0x000fc8000f8e0210 */
[----:B-1----:R-:W-:-:S06]  /*1850*/  @!P2 IMAD R14, R10, R14, R13 ;  /* 0x0000000e0a0ea224 */ /* 0x002fcc00078e020d */
[----:B------:R-:W1:Y:S08]  /*1860*/  @!P2 I2F.F64 R14, R14 ;  /* 0x0000000e000ea312 */ /* 0x000e700000201c00 */
[----:B-1----:R-:W1:Y:S02]  /*1870*/  @!P2 F2I.F64.TRUNC R15, R14 ;  /* 0x0000000e000fa311 */ /* 0x002e64000030d100 */
[----:B-1----:R0:W-:Y:S02]  /*1880*/  @!P2 STG.E desc[UR20][R16.64], R15 ;  /* 0x0000000f1000a986 */ /* 0x0021e4000c101914 */
.L_x_31:
[----:B------:R-:W-:Y:S05]  /*1890*/  @!P0 EXIT ;  /* 0x000000000000894d */ /* 0x000fea0003800000 */
[----:B------:R-:W-:Y:S02]  /*18a0*/  ISETP.NE.AND P0, PT, R22, 0x1, PT ;  /* 0x000000011600780c */ /* 0x000fe40003f05270 */
[----:B------:R-:W-:-:S04]  /*18b0*/  LOP3.LUT R6, R6, 0x1, RZ, 0xc0, !PT ;  /* 0x0000000106067812 */ /* 0x000fc800078ec0ff */
[----:B------:R-:W-:-:S07]  /*18c0*/  ISETP.NE.U32.AND P2, PT, R6, 0x1, PT ;  /* 0x000000010600780c */ /* 0x000fce0003f45070 */
[----:B------:R-:W-:Y:S06]  /*18d0*/  @!P0 BRA `(.L_x_32) ;  /* 0x00000000006c8947 */ /* 0x000fec0003800000 */
[----:B01----:R-:W-:-:S04]  /*18e0*/  LEA R15, R7, R0, 0x7 ;  /* 0x00000000070f7211 */ /* 0x003fc800078e38ff */
[----:B------:R-:W-:-:S13]  /*18f0*/  ISETP.GE.AND P0, PT, R15, UR12, PT ;  /* 0x0000000c0f007c0c */ /* 0x000fda000bf06270 */
[C---:B------:R-:W-:Y:S01]  /*1900*/  @!P0 IMAD.WIDE R8, R15.reuse, 0x4, R2 ;  /* 0x000000040f088825 */ /* 0x040fe200078e0202 */
[----:B------:R-:W0:Y:S03]  /*1910*/  @!P0 LDC R12, c[0x0][0x388] ;  /* 0x0000e200ff0c8b82 */ /* 0x000e260000000800 */
[C---:B------:R-:W-:Y:S02]  /*1920*/  @!P0 IMAD.WIDE R10, R15.reuse, 0x4, R4 ;  /* 0x000000040f0a8825 */ /* 0x040fe400078e0204 */
[----:B------:R-:W0:Y:S04]  /*1930*/  @!P0 LDG.E R8, desc[UR20][R8.64] ;  /* 0x0000001408088981 */ /* 0x000e28000c1e1900 */
[----:B------:R1:W0:Y:S01]  /*1940*/  @!P0 LDG.E R11, desc[UR20][R10.64] ;  /* 0x000000140a0b8981 */ /* 0x000222000c1e1900 */
[----:B------:R-:W-:Y:S01]  /*1950*/  IADD3 R21, PT, PT, R15, 0x80, RZ ;  /* 0x000000800f157810 */ /* 0x000fe20007ffe0ff */
[----:B------:R-:W-:-:S03]  /*1960*/  HFMA2 R14, -RZ, RZ, 0, 2.384185791015625e-07 ;  /* 0x00000004ff0e7431 */ /* 0x000fc600000001ff */
[----:B------:R-:W-:Y:S02]  /*1970*/  ISETP.GE.AND P1, PT, R21, UR12, PT ;  /* 0x0000000c15007c0c */ /* 0x000fe4000bf26270 */
[----:B------:R-:W-:-:S11]  /*1980*/  @!P0 IMAD.WIDE R14, R15, R14, UR16 ;  /* 0x000000100f0e8e25 */ /* 0x000fd6000f8e020e */
[C---:B------:R-:W-:Y:S01]  /*1990*/  @!P1 IMAD.WIDE R16, R21.reuse, 0x4, R2 ;  /* 0x0000000415109825 */ /* 0x040fe200078e0202 */
[----:B-1----:R-:W1:Y:S03]  /*19a0*/  @!P1 LDC R10, c[0x0][0x388] ;  /* 0x0000e200ff0a9b82 */ /* 0x002e660000000800 */
[----:B0-----:R-:W-:Y:S02]  /*19b0*/  @!P0 IMAD R12, R8, R12, R11 ;  /* 0x0000000c080c8224 */ /* 0x001fe400078e020b */
[----:B------:R-:W-:-:S04]  /*19c0*/  @!P1 IMAD.WIDE R8, R21, 0x4, R4 ;  /* 0x0000000415089825 */ /* 0x000fc800078e0204 */
[----:B------:R-:W0:Y:S08]  /*19d0*/  @!P0 I2F.F64 R12, R12 ;  /* 0x0000000c000c8312 */ /* 0x000e300000201c00 */
[----:B0-----:R-:W0:Y:S02]  /*19e0*/  @!P0 F2I.F64.TRUNC R19, R12 ;  /* 0x0000000c00138311 */ /* 0x001e24000030d100 */
[----:B0-----:R2:W-:Y:S04]  /*19f0*/  @!P0 STG.E desc[UR20][R14.64], R19 ;  /* 0x000000130e008986 */ /* 0x0015e8000c101914 */
[----:B------:R-:W1:Y:S04]  /*1a00*/  @!P1 LDG.E R16, desc[UR20][R16.64] ;  /* 0x0000001410109981 */ /* 0x000e68000c1e1900 */
[----:B------:R-:W1:Y:S01]  /*1a10*/  @!P1 LDG.E R9, desc[UR20][R8.64] ;  /* 0x0000001408099981 */ /* 0x000e62000c1e1900 */
[----:B------:R-:W-:Y:S01]  /*1a20*/  IMAD.MOV.U32 R12, RZ, RZ, 0x4 ;  /* 0x00000004ff0c7424 */ /* 0x000fe200078e00ff */
[----:B------:R-:W-:-:S03]  /*1a30*/  IADD3 R7, PT, PT, R7, 0x2, RZ ;  /* 0x0000000207077810 */ /* 0x000fc60007ffe0ff */
[----:B------:R-:W-:-:S04]  /*1a40*/  @!P1 IMAD.WIDE R12, R21, R12, UR16 ;  /* 0x00000010150c9e25 */ /* 0x000fc8000f8e020c */
[----:B-1----:R-:W-:-:S06]  /*1a50*/  @!P1 IMAD R10, R16, R10, R9 ;  /* 0x0000000a100a9224 */ /* 0x002fcc00078e0209 */
[----:B------:R-:W0:Y:S08]  /*1a60*/  @!P1 I2F.F64 R10, R10 ;  /* 0x0000000a000a9312 */ /* 0x000e300000201c00 */
[----:B0-----:R-:W0:Y:S02]  /*1a70*/  @!P1 F2I.F64.TRUNC R11, R10 ;  /* 0x0000000a000b9311 */ /* 0x001e24000030d100 */
[----:B0-----:R2:W-:Y:S02]  /*1a80*/  @!P1 STG.E desc[UR20][R12.64], R11 ;  /* 0x0000000b0c009986 */ /* 0x0015e4000c101914 */
.L_x_32:
[----:B------:R-:W-:Y:S05]  /*1a90*/  @P2 EXIT ;  /* 0x000000000000294d */ /* 0x000fea0003800000 */
[----:B0-----:R-:W-:-:S04]  /*1aa0*/  LEA R9, R7, R0, 0x7 ;  /* 0x0000000007097211 */ /* 0x001fc800078e38ff */
[----:B------:R-:W-:-:S13]  /*1ab0*/  ISETP.GE.AND P0, PT, R9, UR12, PT ;  /* 0x0000000c09007c0c */ /* 0x000fda000bf06270 */
[----:B------:R-:W-:Y:S05]  /*1ac0*/  @P0 EXIT ;  /* 0x000000000000094d */ /* 0x000fea0003800000 */
[C---:B------:R-:W-:Y:S01]  /*1ad0*/  IMAD.WIDE R2, R9.reuse, 0x4, R2 ;  /* 0x0000000409027825 */ /* 0x040fe200078e0202 */
[----:B------:R-:W0:Y:S03]  /*1ae0*/  LDCU UR4, c[0x0][0x388] ;  /* 0x00007100ff0477ac */ /* 0x000e260008000800 */
[----:B------:R-:W-:Y:S02]  /*1af0*/  IMAD.WIDE R4, R9, 0x4, R4 ;  /* 0x0000000409047825 */ /* 0x000fe400078e0204 */
[----:B------:R-:W0:Y:S04]  /*1b00*/  LDG.E R2, desc[UR20][R2.64] ;  /* 0x0000001402027981 */ /* 0x000e28000c1e1900 */
[----:B------:R-:W0:Y:S01]  /*1b10*/  LDG.E R5, desc[UR20][R4.64] ;  /* 0x0000001404057981 */ /* 0x000e22000c1e1900 */
[----:B------:R-:W-:-:S05]  /*1b20*/  MOV R8, 0x4 ;  /* 0x0000000400087802 */ /* 0x000fca0000000f00 */
[----:B------:R-:W-:-:S04]  /*1b30*/  IMAD.WIDE R8, R9, R8, UR16 ;  /* 0x0000001009087e25 */ /* 0x000fc8000f8e0208 */
[----:B0-----:R-:W-:-:S06]  /*1b40*/  IMAD R6, R2, UR4, R5 ;  /* 0x0000000402067c24 */ /* 0x001fcc000f8e0205 */
[----:B------:R-:W0:Y:S08]  /*1b50*/  I2F.F64 R6, R6 ;  /* 0x0000000600067312 */ /* 0x000e300000201c00 */
[----:B0-----:R-:W0:Y:S02]  /*1b60*/  F2I.F64.TRUNC R7, R6 ;  /* 0x0000000600077311 */ /* 0x001e24000030d100 */
[----:B0-----:R-:W-:Y:S01]  /*1b70*/  STG.E desc[UR20][R8.64], R7 ;  /* 0x0000000708007986 */ /* 0x001fe2000c101914 */
[----:B------:R-:W-:Y:S05]  /*1b80*/  EXIT ;  /* 0x000000000000794d */ /* 0x000fea0003800000 */
.L_x_33:
        /* <DEDUP_REMOVED lines=15> */
.L_x_42:


//--------------------- .text._ZN3cub18CUB_300001_SM_10006detail8for_each13static_kernelINS2_12policy_hub_t12policy_500_tElN6thrust24THRUST_300001_SM_1000_NS8cuda_cub10__tabulate7functorINS7_6detail15normal_iteratorINS7_10device_ptrIiEEEENS7_6system6detail7generic6detail22compute_sequence_valueIivEElEEEEvT0_T1_ --------------------------
	.section	.text._ZN3cub18CUB_300001_SM_10006detail8for_each13static_kernelINS2_12policy_hub_t12policy_500_tElN6thrust24THRUST_300001_SM_1000_NS8cuda_cub10__tabulate7functorINS7_6detail15normal_iteratorINS7_10device_ptrIiEEEENS7_6system6detail7generic6detail22compute_sequence_valueIivEElEEEEvT0_T1_,"ax",@progbits
	.align	128
        .global         _ZN3cub18CUB_300001_SM_10006detail8for_each13static_kernelINS2_12policy_hub_t12policy_500_tElN6thrust24THRUST_300001_SM_1000_NS8cuda_cub10__tabulate7functorINS7_6detail15normal_iteratorINS7_10device_ptrIiEEEENS7_6system6detail7generic6detail22compute_sequence_valueIivEElEEEEvT0_T1_
        .type           _ZN3cub18CUB_300001_SM_10006detail8for_each13static_kernelINS2_12policy_hub_t12policy_500_tElN6thrust24THRUST_300001_SM_1000_NS8cuda_cub10__tabulate7functorINS7_6detail15normal_iteratorINS7_10device_ptrIiEEEENS7_6system6detail7generic6detail22compute_sequence_valueIivEElEEEEvT0_T1_,@function
        .size           _ZN3cub18CUB_300001_SM_10006detail8for_each13static_kernelINS2_12policy_hub_t12policy_500_tElN6thrust24THRUST_300001_SM_1000_NS8cuda_cub10__tabulate7functorINS7_6detail15normal_iteratorINS7_10device_ptrIiEEEENS7_6system6detail7generic6detail22compute_sequence_valueIivEElEEEEvT0_T1_,(.L_x_43 - _ZN3cub18CUB_300001_SM_10006detail8for_each13static_kernelINS2_12policy_hub_t12policy_500_tElN6thrust24THRUST_300001_SM_1000_NS8cuda_cub10__tabulate7functorINS7_6detail15normal_iteratorINS7_10device_ptrIiEEEENS7_6system6detail7generic6detail22compute_sequence_valueIivEElEEEEvT0_T1_)
        .other          _ZN3cub18CUB_300001_SM_10006detail8for_each13static_kernelINS2_12policy_hub_t12policy_500_tElN6thrust24THRUST_300001_SM_1000_NS8cuda_cub10__tabulate7functorINS7_6detail15normal_iteratorINS7_10device_ptrIiEEEENS7_6system6detail7generic6detail22compute_sequence_valueIivEElEEEEvT0_T1_,@"STO_CUDA_ENTRY STV_DEFAULT"
_ZN3cub18CUB_300001_SM_10006detail8for_each13static_kernelINS2_12policy_hub_t12policy_500_tElN6thrust24THRUST_300001_SM_1000_NS8cuda_cub10__tabulate7functorINS7_6detail15normal_iteratorINS7_10device_ptrIiEEEENS7_6system6detail7generic6detail22compute_sequence_valueIivEElEEEEvT0_T1_:
.text._ZN3cub18CUB_300001_SM_10006detail8for_each13static_kernelINS2_12policy_hub_t12policy_500_tElN6thrust24THRUST_300001_SM_1000_NS8cuda_cub10__tabulate7functorINS7_6detail15normal_iteratorINS7_10device_ptrIiEEEENS7_6system6detail7generic6detail22compute_sequence_valueIivEElEEEEvT0_T1_:
[----:B------:R-:W-:Y:S08]  /*0000*/  LDC R1, c[0x0][0x37c] ;  /* 0x0000df00ff017b82 */ /* 0x000ff00000000800 */
[----:B------:R-:W0:Y:S01]  /*0010*/  S2UR UR4, SR_CTAID.X ;  /* 0x00000000000479c3 */ /* 0x000e220000002500 */
[----:B------:R-:W1:Y:S01]  /*0020*/  LDCU.64 UR6, c[0x0][0x380] ;  /* 0x00007000ff0677ac */ /* 0x000e620008000a00 */
[----:B------:R-:W2:Y:S01]  /*0030*/  LDCU.64 UR8, c[0x0][0x358] ;  /* 0x00006b00ff0877ac */ /* 0x000ea20008000a00 */
[----:B0-----:R-:W-:-:S04]  /*0040*/  UIMAD.WIDE.U32 UR4, UR4, 0x200, URZ ;  /* 0x00000200040478a5 */ /* 0x001fc8000f8e00ff */
[----:B-1----:R-:W-:-:S04]  /*0050*/  UIADD3 UR6, UP0, UPT, -UR4, UR6, URZ ;  /* 0x0000000604067290 */ /* 0x002fc8000ff1e1ff */
[----:B------:R-:W-:Y:S02]  /*0060*/  UIADD3.X UR7, UPT, UPT, ~UR5, UR7, URZ, UP0, !UPT ;  /* 0x0000000705077290 */ /* 0x000fe400087fe5ff */
[----:B------:R-:W-:-:S04]  /*0070*/  UISETP.GE.U32.AND UP0, UPT, UR6, 0x200, UPT ;  /* 0x000002000600788c */ /* 0x000fc8000bf06070 */
[----:B------:R-:W-:-:S09]  /*0080*/  UISETP.GE.AND.EX UP0, UPT, UR7, URZ, UPT, UP0 ;  /* 0x000000ff0700728c */ /* 0x000fd2000bf06300 */
[----:B--2---:R-:W-:Y:S05]  /*0090*/  BRA.U !UP0, `(.L_x_34) ;  /* 0x0000000108347547 */ /* 0x004fea000b800000 */
[----:B------:R-:W0:Y:S01]  /*00a0*/  S2R R0, SR_TID.X ;  /* 0x0000000000007919 */ /* 0x000e220000002100 */
[----:B------:R-:W1:Y:S01]  /*00b0*/  LDC.64 R6, c[0x0][0x390] ;  /* 0x0000e400ff067b82 */ /* 0x000e620000000a00 */
[----:B------:R-:W2:Y:S01]  /*00c0*/  LDCU.64 UR10, c[0x0][0x388] ;  /* 0x00007100ff0a77ac */ /* 0x000ea20008000a00 */
[----:B0-----:R-:W-:-:S05]  /*00d0*/  IADD3 R5, P0, PT, R0, UR4, RZ ;  /* 0x0000000400057c10 */ /* 0x001fca000ff1e0ff */
[----:B------:R-:W-:Y:S01]  /*00e0*/  IMAD.X R4, RZ, RZ, UR5, P0 ;  /* 0x00000005ff047e24 */ /* 0x000fe200080e06ff */
[C---:B--2---:R-:W-:Y:S01]  /*00f0*/  LEA R2, P0, R5.reuse, UR10, 0x2 ;  /* 0x0000000a05027c11 */ /* 0x044fe2000f8010ff */
[----:B------:R-:W-:-:S03]  /*0100*/  VIADD R0, R5, 0x100 ;  /* 0x0000010005007836 */ /* 0x000fc60000000000 */
[C---:B------:R-:W-:Y:S01]  /*0110*/  LEA.HI.X R3, R5.reuse, UR11, R4, 0x2, P0 ;  /* 0x0000000b05037c11 */ /* 0x040fe200080f1404 */
[-CC-:B-1----:R-:W-:Y:S02]  /*0120*/  IMAD R5, R5, R7.reuse, R6.reuse ;  /* 0x0000000705057224 */ /* 0x182fe400078e0206 */
[----:B------:R-:W-:-:S03]  /*0130*/  IMAD R7, R0, R7, R6 ;  /* 0x0000000700077224 */ /* 0x000fc600078e0206 */
[----:B------:R-:W-:Y:S04]  /*0140*/  STG.E desc[UR8][R2.64], R5 ;  /* 0x0000000502007986 */ /* 0x000fe8000c101908 */
[----:B------:R-:W-:Y:S01]  /*0150*/  STG.E desc[UR8][R2.64+0x400], R7 ;  /* 0x0004000702007986 */ /* 0x000fe2000c101908 */
[----:B------:R-:W-:Y:S05]  /*0160*/  EXIT ;  /* 0x000000000000794d */ /* 0x000fea0003800000 */
.L_x_34:
[----:B------:R-:W0:Y:S01]  /*0170*/  S2R R2, SR_TID.X ;  /* 0x0000000000027919 */ /* 0x000e220000002100 */
[----:B------:R-:W-:Y:S01]  /*0180*/  USHF.R.S32.HI UR7, URZ, 0x1f, UR6 ;  /* 0x0000001fff077899 */ /* 0x000fe20008011406 */
[----:B------:R-:W-:Y:S05]  /*0190*/  BSSY.RECONVERGENT B0, `(.L_x_35) ;  /* 0x0000011000007945 */ /* 0x000fea0003800200 */
[----:B------:R-:W-:Y:S02]  /*01a0*/  IMAD.U32 R3, RZ, RZ, UR7 ;  /* 0x00000007ff037e24 */ /* 0x000fe4000f8e00ff */
[----:B------:R-:W-:Y:S01]  /*01b0*/  IMAD.U32 R4, RZ, RZ, UR7 ;  /* 0x00000007ff047e24 */ /* 0x000fe2000f8e00ff */
[C---:B0-----:R-:W-:Y:S01]  /*01c0*/  ISETP.LT.U32.AND P0, PT, R2.reuse, UR6, PT ;  /* 0x0000000602007c0c */ /* 0x041fe2000bf01070 */
[----:B------:R-:W-:-:S03]  /*01d0*/  VIADD R0, R2, 0x100 ;  /* 0x0000010002007836 */ /* 0x000fc60000000000 */
[----:B------:R-:W-:Y:S02]  /*01e0*/  ISETP.GT.AND.EX P0, PT, R3, RZ, PT, P0 ;  /* 0x000000ff0300720c */ /* 0x000fe40003f04300 */
[----:B------:R-:W-:-:S04]  /*01f0*/  ISETP.LT.U32.AND P1, PT, R0, UR6, PT ;  /* 0x0000000600007c0c */ /* 0x000fc8000bf21070 */
[----:B------:R-:W-:-:S07]  /*0200*/  ISETP.GT.AND.EX P1, PT, R4, RZ, PT, P1 ;  /* 0x000000ff0400720c */ /* 0x000fce0003f24310 */
[----:B------:R-:W-:Y:S06]  /*0210*/  @!P0 BRA `(.L_x_36) ;  /* 0x0000000000208947 */ /* 0x000fec0003800000 */
[----:B------:R-:W0:Y:S01]  /*0220*/  LDC.64 R6, c[0x0][0x390] ;  /* 0x0000e400ff067b82 */ /* 0x000e220000000a00 */
[----:B------:R-:W1:Y:S01]  /*0230*/  LDCU.64 UR10, c[0x0][0x388] ;  /* 0x00007100ff0a77ac */ /* 0x000e620008000a00 */
[----:B------:R-:W-:-:S05]  /*0240*/  IADD3 R4, P0, PT, R2, UR4, RZ ;  /* 0x0000000402047c10 */ /* 0x000fca000ff1e0ff */
[----:B------:R-:W-:Y:S01]  /*0250*/  IMAD.X R3, RZ, RZ, UR5, P0 ;  /* 0x00000005ff037e24 */ /* 0x000fe200080e06ff */
[----:B-1----:R-:W-:-:S04]  /*0260*/  LEA R2, P0, R4, UR10, 0x2 ;  /* 0x0000000a04027c11 */ /* 0x002fc8000f8010ff */
[C---:B------:R-:W-:Y:S01]  /*0270*/  LEA.HI.X R3, R4.reuse, UR11, R3, 0x2, P0 ;  /* 0x0000000b04037c11 */ /* 0x040fe200080f1403 */
[----:B0-----:R-:W-:-:S05]  /*0280*/  IMAD R7, R4, R7, R6 ;  /* 0x0000000704077224 */ /* 0x001fca00078e0206 */
[----:B------:R0:W-:Y:S03]  /*0290*/  STG.E desc[UR8][R2.64], R7 ;  /* 0x0000000702007986 */ /* 0x0001e6000c101908 */
.L_x_36:
[----:B------:R-:W-:Y:S05]  /*02a0*/  BSYNC.RECONVERGENT B0 ;  /* 0x0000000000007941 */ /* 0x000fea0003800200 */
.L_x_35:
[----:B------:R-:W-:Y:S05]  /*02b0*/  @!P1 EXIT ;  /* 0x000000000000994d */ /* 0x000fea0003800000 */
[----:B------:R-:W1:Y:S01]  /*02c0*/  LDC.64 R4, c[0x0][0x390] ;  /* 0x0000e400ff047b82 */ /* 0x000e620000000a00 */
[----:B------:R-:W2:Y:S01]  /*02d0*/  LDCU.64 UR6, c[0x0][0x388] ;  /* 0x00007100ff0677ac */ /* 0x000ea20008000a00 */
[----:B------:R-:W-:-:S05]  /*02e0*/  IADD3 R0, P0, PT, R0, UR4, RZ ;  /* 0x0000000400007c10 */ /* 0x000fca000ff1e0ff */
[----:B0-----:R-:W-:Y:S01]  /*02f0*/  IMAD.X R3, RZ, RZ, UR5, P0 ;  /* 0x00000005ff037e24 */ /* 0x001fe200080e06ff */
[----:B--2---:R-:W-:-:S04]  /*0300*/  LEA R2, P0, R0, UR6, 0x2 ;  /* 0x0000000600027c11 */ /* 0x004fc8000f8010ff */
[C---:B------:R-:W-:Y:S01]  /*0310*/  LEA.HI.X R3, R0.reuse, UR7, R3, 0x2, P0 ;  /* 0x0000000700037c11 */ /* 0x040fe200080f1403 */
[----:B-1----:R-:W-:-:S05]  /*0320*/  IMAD R5, R0, R5, R4 ;  /* 0x0000000500057224 */ /* 0x002fca00078e0204 */
[----:B------:R-:W-:Y:S01]  /*0330*/  STG.E desc[UR8][R2.64], R5 ;  /* 0x0000000502007986 */ /* 0x000fe2000c101908 */
[----:B------:R-:W-:Y:S05]  /*0340*/  EXIT ;  /* 0x000000000000794d */ /* 0x000fea0003800000 */
.L_x_37:
        /* <DEDUP_REMOVED lines=11> */
.L_x_43:


//--------------------- .text._ZN3cub18CUB_300001_SM_10006detail8for_each13static_kernelINS2_12policy_hub_t12policy_500_tEmN6thrust24THRUST_300001_SM_1000_NS8cuda_cub20__uninitialized_fill7functorINS7_10device_ptrIiEEiEEEEvT0_T1_ --------------------------
	.section	.text._ZN3cub18CUB_300001_SM_10006detail8for_each13static_kernelINS2_12policy_hub_t12policy_500_tEmN6thrust24THRUST_300001_SM_1000_NS8cuda_cub20__uninitialized_fill7functorINS7_10device_ptrIiEEiEEEEvT0_T1_,"ax",@progbits
	.align	128
        .global         _ZN3cub18CUB_300001_SM_10006detail8for_each13static_kernelINS2_12policy_hub_t12policy_500_tEmN6thrust24THRUST_300001_SM_1000_NS8cuda_cub20__uninitialized_fill7functorINS7_10device_ptrIiEEiEEEEvT0_T1_
        .type           _ZN3cub18CUB_300001_SM_10006detail8for_each13static_kernelINS2_12policy_hub_t12policy_500_tEmN6thrust24THRUST_300001_SM_1000_NS8cuda_cub20__uninitialized_fill7functorINS7_10device_ptrIiEEiEEEEvT0_T1_,@function
        .size           _ZN3cub18CUB_300001_SM_10006detail8for_each13static_kernelINS2_12policy_hub_t12policy_500_tEmN6thrust24THRUST_300001_SM_1000_NS8cuda_cub20__uninitialized_fill7functorINS7_10device_ptrIiEEiEEEEvT0_T1_,(.L_x_44 - _ZN3cub18CUB_300001_SM_10006detail8for_each13static_kernelINS2_12policy_hub_t12policy_500_tEmN6thrust24THRUST_300001_SM_1000_NS8cuda_cub20__uninitialized_fill7functorINS7_10device_ptrIiEEiEEEEvT0_T1_)
        .other          _ZN3cub18CUB_300001_SM_10006detail8for_each13static_kernelINS2_12policy_hub_t12policy_500_tEmN6thrust24THRUST_300001_SM_1000_NS8cuda_cub20__uninitialized_fill7functorINS7_10device_ptrIiEEiEEEEvT0_T1_,@"STO_CUDA_ENTRY STV_DEFAULT"
_ZN3cub18CUB_300001_SM_10006detail8for_each13static_kernelINS2_12policy_hub_t12policy_500_tEmN6thrust24THRUST_300001_SM_1000_NS8cuda_cub20__uninitialized_fill7functorINS7_10device_ptrIiEEiEEEEvT0_T1_:
.text._ZN3cub18CUB_300001_SM_10006detail8for_each13static_kernelINS2_12policy_hub_t12policy_500_tEmN6thrust24THRUST_300001_SM_1000_NS8cuda_cub20__uninitialized_fill7functorINS7_10device_ptrIiEEiEEEEvT0_T1_:
        /* <DEDUP_REMOVED lines=8> */
[----:B------:R-:W-:-:S09]  /*0080*/  UISETP.GE.U32.AND.EX UP0, UPT, UR7, URZ, UPT, UP0 ;  /* 0x000000ff0700728c */ /* 0x000fd2000bf06100 */
[----:B--2---:R-:W-:Y:S05]  /*0090*/  BRA.U !UP0, `(.L_x_38) ;  /* 0x0000000108287547 */ /* 0x004fea000b800000 */
[----:B------:R-:W0:Y:S01]  /*00a0*/  S2R R0, SR_TID.X ;  /* 0x0000000000007919 */ /* 0x000e220000002100 */
[----:B------:R-:W1:Y:S01]  /*00b0*/  LDCU.64 UR6, c[0x0][0x388] ;  /* 0x00007100ff0677ac */ /* 0x000e620008000a00 */
[----:B------:R-:W2:Y:S01]  /*00c0*/  LDC R5, c[0x0][0x390] ;  /* 0x0000e400ff057b82 */ /* 0x000ea20000000800 */
[----:B0-----:R-:W-:-:S05]  /*00d0*/  IADD3 R0, P0, PT, R0, UR4, RZ ;  /* 0x0000000400007c10 */ /* 0x001fca000ff1e0ff */
[----:B------:R-:W-:Y:S01]  /*00e0*/  IMAD.X R3, RZ, RZ, UR5, P0 ;  /* 0x00000005ff037e24 */ /* 0x000fe200080e06ff */
[----:B-1----:R-:W-:-:S04]  /*00f0*/  LEA R2, P0, R0, UR6, 0x2 ;  /* 0x0000000600027c11 */ /* 0x002fc8000f8010ff */
[----:B------:R-:W-:-:S05]  /*0100*/  LEA.HI.X R3, R0, UR7, R3, 0x2, P0 ;  /* 0x0000000700037c11 */ /* 0x000fca00080f1403 */
[----:B--2---:R-:W-:Y:S04]  /*0110*/  STG.E desc[UR8][R2.64], R5 ;  /* 0x0000000502007986 */ /* 0x004fe8000c101908 */
[----:B------:R-:W-:Y:S01]  /*0120*/  STG.E desc[UR8][R2.64+0x400], R5 ;  /* 0x0004000502007986 */ /* 0x000fe2000c101908 */
[----:B------:R-:W-:Y:S05]  /*0130*/  EXIT ;  /* 0x000000000000794d */ /* 0x000fea0003800000 */
.L_x_38:
[----:B------:R-:W0:Y:S01]  /*0140*/  S2R R0, SR_TID.X ;  /* 0x0000000000007919 */ /* 0x000e220000002100 */
[----:B------:R-:W-:Y:S01]  /*0150*/  IMAD.U32 R2, RZ, RZ, UR7 ;  /* 0x00000007ff027e24 */ /* 0x000fe2000f8e00ff */
[----:B------:R-:W1:Y:S01]  /*0160*/  LDCU.64 UR10, c[0x0][0x388] ;  /* 0x00007100ff0a77ac */ /* 0x000e620008000a00 */
[----:B------:R-:W-:Y:S01]  /*0170*/  IMAD.U32 R4, RZ, RZ, UR7 ;  /* 0x00000007ff047e24 */ /* 0x000fe2000f8e00ff */
[----:B0-----:R-:W-:-:S04]  /*0180*/  ISETP.LT.U32.AND P0, PT, R0, UR6, PT ;  /* 0x0000000600007c0c */ /* 0x001fc8000bf01070 */
[----:B------:R-:W-:Y:S01]  /*0190*/  ISETP.GT.U32.AND.EX P0, PT, R2, RZ, PT, P0 ;  /* 0x000000ff0200720c */ /* 0x000fe20003f04100 */
[C---:B------:R-:W-:Y:S01]  /*01a0*/  VIADD R2, R0.reuse, 0x100 ;  /* 0x0000010000027836 */ /* 0x040fe20000000000 */
[----:B------:R-:W-:-:S04]  /*01b0*/  IADD3 R0, P2, PT, R0, UR4, RZ ;  /* 0x0000000400007c10 */ /* 0x000fc8000ff5e0ff */
[----:B------:R-:W-:Y:S01]  /*01c0*/  ISETP.LT.U32.AND P1, PT, R2, UR6, PT ;  /* 0x0000000602007c0c */ /* 0x000fe2000bf21070 */
[----:B------:R-:W-:Y:S01]  /*01d0*/  IMAD.X R3, RZ, RZ, UR5, P2 ;  /* 0x00000005ff037e24 */ /* 0x000fe200090e06ff */
[----:B-1----:R-:W-:Y:S02]  /*01e0*/  LEA R2, P2, R0, UR10, 0x2 ;  /* 0x0000000a00027c11 */ /* 0x002fe4000f8410ff */
[----:B------:R-:W-:Y:S02]  /*01f0*/  ISETP.GT.U32.AND.EX P1, PT, R4, RZ, PT, P1 ;  /* 0x000000ff0400720c */ /* 0x000fe40003f24110 */
[----:B------:R-:W-:Y:S01]  /*0200*/  LEA.HI.X R3, R0, UR11, R3, 0x2, P2 ;  /* 0x0000000b00037c11 */ /* 0x000fe200090f1403 */
[----:B------:R-:W0:Y:S04]  /*0210*/  @P0 LDC R5, c[0x0][0x390] ;  /* 0x0000e400ff050b82 */ /* 0x000e280000000800 */
[----:B0-----:R0:W-:Y:S06]  /*0220*/  @P0 STG.E desc[UR8][R2.64], R5 ;  /* 0x0000000502000986 */ /* 0x0011ec000c101908 */
[----:B------:R-:W-:Y:S05]  /*0230*/  @!P1 EXIT ;  /* 0x000000000000994d */ /* 0x000fea0003800000 */
[----:B0-----:R-:W0:Y:S02]  /*0240*/  LDC R5, c[0x0][0x390] ;  /* 0x0000e400ff057b82 */ /* 0x001e240000000800 */
[----:B0-----:R-:W-:Y:S01]  /*0250*/  STG.E desc[UR8][R2.64+0x400], R5 ;  /* 0x0004000502007986 */ /* 0x001fe2000c101908 */
[----:B------:R-:W-:Y:S05]  /*0260*/  EXIT ;  /* 0x000000000000794d */ /* 0x000fea0003800000 */
.L_x_39:
        /* <DEDUP_REMOVED lines=9> */
.L_x_44:


//--------------------- .text._ZN3cub18CUB_300001_SM_10006detail11EmptyKernelIvEEvv --------------------------
	.section	.text._ZN3cub18CUB_300001_SM_10006detail11EmptyKernelIvEEvv,"ax",@progbits
	.align	128
        .global         _ZN3cub18CUB_300001_SM_10006detail11EmptyKernelIvEEvv
        .type           _ZN3cub18CUB_300001_SM_10006detail11EmptyKernelIvEEvv,@function
        .size           _ZN3cub18CUB_300001_SM_10006detail11EmptyKernelIvEEvv,(.L_x_45 - _ZN3cub18CUB_300001_SM_10006detail11EmptyKernelIvEEvv)
        .other          _ZN3cub18CUB_300001_SM_10006detail11EmptyKernelIvEEvv,@"STO_CUDA_ENTRY STV_DEFAULT"
_ZN3cub18CUB_300001_SM_10006detail11EmptyKernelIvEEvv:
.text._ZN3cub18CUB_300001_SM_10006detail11EmptyKernelIvEEvv:
[----:B------:R-:W-:Y:S01]  /*0000*/  LDC R1, c[0x0][0x37c] ;  /* 0x0000df00ff017b82 */ /* 0x000fe20000000800 */
[----:B------:R-:W-:Y:S05]  /*0010*/  EXIT ;  /* 0x000000000000794d */ /* 0x000fea0003800000 */
.L_x_40:
        /* <DEDUP_REMOVED lines=14> */
.L_x_45:


//--------------------- .nv.shared.reserved.0     --------------------------
	.section	.nv.shared.reserved.0,"aw",@nobits
	.weak		__nv_reservedSMEM_offset_0_alias
	.size		__nv_reservedSMEM_offset_0_alias, 0, 64
	.other		__nv_reservedSMEM_offset_0_alias,@"STO_CUDA_RESERVED_SHARED STV_DEFAULT"
__nv_reservedSMEM_offset_0_alias:
	.zero		0
	.zero		64


//--------------------- .nv.global                --------------------------
	.section	.nv.global,"aw",@nobits
.nv.global:
	.type		_ZN30_INTERNAL_c0f9a9ab_4_k_cu_main6thrust24THRUST_300001_SM_1000_NS3seqE,@object
	.size		_ZN30_INTERNAL_c0f9a9ab_4_k_cu_main6thrust24THRUST_300001_SM_1000_NS3seqE,(_ZN30_INTERNAL_c0f9a9ab_4_k_cu_main4cuda3std3__48in_placeE - _ZN30_INTERNAL_c0f9a9ab_4_k_cu_main6thrust24THRUST_300001_SM_1000_NS3seqE)
_ZN30_INTERNAL_c0f9a9ab_4_k_cu_main6thrust24THRUST_300001_SM_1000_NS3seqE:
	.zero		1
	.type		_ZN30_INTERNAL_c0f9a9ab_4_k_cu_main4cuda3std3__48in_placeE,@object
	.size		_ZN30_INTERNAL_c0f9a9ab_4_k_cu_main4cuda3std3__48in_placeE,(_ZN30_INTERNAL_c0f9a9ab_4_k_cu_main4cuda3std6ranges3__45__cpo4sizeE - _ZN30_INTERNAL_c0f9a9ab_4_k_cu_main4cuda3std3__48in_placeE)
_ZN30_INTERNAL_c0f9a9ab_4_k_cu_main4cuda3std3__48in_placeE:
	.zero		1
	.type		_ZN30_INTERNAL_c0f9a9ab_4_k_cu_main4cuda3std6ranges3__45__cpo4sizeE,@object
	.size		_ZN30_INTERNAL_c0f9a9ab_4_k_cu_main4cuda3std6ranges3__45__cpo4sizeE,(_ZN30_INTERNAL_c0f9a9ab_4_k_cu_main6thrust24THRUST_300001_SM_1000_NS12placeholders2_3E - _ZN30_INTERNAL_c0f9a9ab_4_k_cu_main4cuda3std6ranges3__45__cpo4sizeE)
_ZN30_INTERNAL_c0f9a9ab_4_k_cu_main4cuda3std6ranges3__45__cpo4sizeE:
	.zero		1
	.type		_ZN30_INTERNAL_c0f9a9ab_4_k_cu_main6thrust24THRUST_300001_SM_1000_NS12placeholders2_3E,@object
	.size		_ZN30_INTERNAL_c0f9a9ab_4_k_cu_main6thrust24THRUST_300001_SM_1000_NS12placeholders2_3E,(_ZN30_INTERNAL_c0f9a9ab_4_k_cu_main4cuda3std3__45__cpo6cbeginE - _ZN30_INTERNAL_c0f9a9ab_4_k_cu_main6thrust24THRUST_300001_SM_1000_NS12placeholders2_3E)
_ZN30_INTERNAL_c0f9a9ab_4_k_cu_main6thrust24THRUST_300001_SM_1000_NS12placeholders2_3E:
	.zero		1
	.type		_ZN30_INTERNAL_c0f9a9ab_4_k_cu_main4cuda3std3__45__cpo6cbeginE,@object
	.size		_ZN30_INTERNAL_c0f9a9ab_4_k_cu_main4cuda3std3__45__cpo6cbeginE,(_ZN30_INTERNAL_c0f9a9ab_4_k_cu_main4cuda3std6ranges3__45__cpo6cbeginE - _ZN30_INTERNAL_c0f9a9ab_4_k_cu_main4cuda3std3__45__cpo6cbeginE)
_ZN30_INTERNAL_c0f9a9ab_4_k_cu_main4cuda3std3__45__cpo6cbeginE:
	.zero		1
	.type		_ZN30_INTERNAL_c0f9a9ab_4_k_cu_main4cuda3std6ranges3__45__cpo6cbeginE,@object
	.size		_ZN30_INTERNAL_c0f9a9ab_4_k_cu_main4cuda3std6ranges3__45__cpo6cbeginE,(_ZN30_INTERNAL_c0f9a9ab_4_k_cu_main6thrust24THRUST_300001_SM_1000_NS12placeholders2_7E - _ZN30_INTERNAL_c0f9a9ab_4_k_cu_main4cuda3std6ranges3__45__cpo6cbeginE)
_ZN30_INTERNAL_c0f9a9ab_4_k_cu_main4cuda3std6ranges3__45__cpo6cbeginE:
	.zero		1
	.type		_ZN30_INTERNAL_c0f9a9ab_4_k_cu_main6thrust24THRUST_300001_SM_1000_NS12placeholders2_7E,@object
	.size		_ZN30_INTERNAL_c0f9a9ab_4_k_cu_main6thrust24THRUST_300001_SM_1000_NS12placeholders2_7E,(_ZN30_INTERNAL_c0f9a9ab_4_k_cu_main4cuda3std3__45__cpo7crbeginE - _ZN30_INTERNAL_c0f9a9ab_4_k_cu_main6thrust24THRUST_300001_SM_1000_NS12placeholders2_7E)
_ZN30_INTERNAL_c0f9a9ab_4_k_cu_main6thrust24THRUST_300001_SM_1000_NS12placeholders2_7E:
	.zero		1
	.type		_ZN30_INTERNAL_c0f9a9ab_4_k_cu_main4cuda3std3__45__cpo7crbeginE,@object
	.size		_ZN30_INTERNAL_c0f9a9ab_4_k_cu_main4cuda3std3__45__cpo7crbeginE,(_ZN30_INTERNAL_c0f9a9ab_4_k_cu_main4cuda3std6ranges3__45__cpo4nextE - _ZN30_INTERNAL_c0f9a9ab_4_k_cu_main4cuda3std3__45__cpo7crbeginE)
_ZN30_INTERNAL_c0f9a9ab_4_k_cu_main4cuda3std3__45__cpo7crbeginE:
	.zero		1
	.type		_ZN30_INTERNAL_c0f9a9ab_4_k_cu_main4cuda3std6ranges3__45__cpo4nextE,@object
	.size		_ZN30_INTERNAL_c0f9a9ab_4_k_cu_main4cuda3std6ranges3__45__cpo4nextE,(_ZN30_INTERNAL_c0f9a9ab_4_k_cu_main4cuda3std6ranges3__45__cpo4swapE - _ZN30_INTERNAL_c0f9a9ab_4_k_cu_main4cuda3std6ranges3__45__cpo4nextE)
_ZN30_INTERNAL_c0f9a9ab_4_k_cu_main4cuda3std6ranges3__45__cpo4nextE:
	.zero		1
	.type		_ZN30_INTERNAL_c0f9a9ab_4_k_cu_main4cuda3std6ranges3__45__cpo4swapE,@object
	.size		_ZN30_INTERNAL_c0f9a9ab_4_k_cu_main4cuda3std6ranges3__45__cpo4swapE,(_ZN30_INTERNAL_c0f9a9ab_4_k_cu_main6thrust24THRUST_300001_SM_1000_NS8cuda_cub10par_nosyncE - _ZN30_INTERNAL_c0f9a9ab_4_k_cu_main4cuda3std6ranges3__45__cpo4swapE)
_ZN30_INTERNAL_c0f9a9ab_4_k_cu_main4cuda3std6ranges3__45__cpo4swapE:
	.zero		1
	.type		_ZN30_INTERNAL_c0f9a9ab_4_k_cu_main6thrust24THRUST_300001_SM_1000_NS8cuda_cub10par_nosyncE,@object
	.size		_ZN30_INTERNAL_c0f9a9ab_4_k_cu_main6thrust24THRUST_300001_SM_1000_NS8cuda_cub10par_nosyncE,(_ZN30_INTERNAL_c0f9a9ab_4_k_cu_main6thrust24THRUST_300001_SM_1000_NS12placeholders2_9E - _ZN30_INTERNAL_c0f9a9ab_4_k_cu_main6thrust24THRUST_300001_SM_1000_NS8cuda_cub10par_nosyncE)
_ZN30_INTERNAL_c0f9a9ab_4_k_cu_main6thrust24THRUST_300001_SM_1000_NS8cuda_cub10par_nosyncE:
	.zero		1
	.type		_ZN30_INTERNAL_c0f9a9ab_4_k_cu_main6thrust24THRUST_300001_SM_1000_NS12placeholders2_9E,@object
	.size		_ZN30_INTERNAL_c0f9a9ab_4_k_cu_main6thrust24THRUST_300001_SM_1000_NS12placeholders2_9E,(_ZN30_INTERNAL_c0f9a9ab_4_k_cu_main4cuda3std3__432_GLOBAL__N__c0f9a9ab_4_k_cu_main6ignoreE - _ZN30_INTERNAL_c0f9a9ab_4_k_cu_main6thrust24THRUST_300001_SM_1000_NS12placeholders2_9E)
_ZN30_INTERNAL_c0f9a9ab_4_k_cu_main6thrust24THRUST_300001_SM_1000_NS12placeholders2_9E:
	.zero		1
	.type		_ZN30_INTERNAL_c0f9a9ab_4_k_cu_main4cuda3std3__432_GLOBAL__N__c0f9a9ab_4_k_cu_main6ignoreE,@object
	.size		_ZN30_INTERNAL_c0f9a9ab_4_k_cu_main4cuda3std3__432_GLOBAL__N__c0f9a9ab_4_k_cu_main6ignoreE,(_ZN30_INTERNAL_c0f9a9ab_4_k_cu_main4cuda3std6ranges3__45__cpo4dataE - _ZN30_INTERNAL_c0f9a9ab_4_k_cu_main4cuda3std3__432_GLOBAL__N__c0f9a9ab_4_k_cu_main6ignoreE)
_ZN30_INTERNAL_c0f9a9ab_4_k_cu_main4cuda3std3__432_GLOBAL__N__c0f9a9ab_4_k_cu_main6ignoreE:
	.zero		1
	.type		_ZN30_INTERNAL_c0f9a9ab_4_k_cu_main4cuda3std6ranges3__45__cpo4dataE,@object
	.size		_ZN30_INTERNAL_c0f9a9ab_4_k_cu_main4cuda3std6ranges3__45__cpo4dataE,(_ZN30_INTERNAL_c0f9a9ab_4_k_cu_main6thrust24THRUST_300001_SM_1000_NS12placeholders2_1E - _ZN30_INTERNAL_c0f9a9ab_4_k_cu_main4cuda3std6ranges3__45__cpo4dataE)
_ZN30_INTERNAL_c0f9a9ab_4_k_cu_main4cuda3std6ranges3__45__cpo4dataE:
	.zero		1
	.type		_ZN30_INTERNAL_c0f9a9ab_4_k_cu_main6thrust24THRUST_300001_SM_1000_NS12placeholders2_1E,@object
	.size		_ZN30_INTERNAL_c0f9a9ab_4_k_cu_main6thrust24THRUST_300001_SM_1000_NS12placeholders2_1E,(_ZN30_INTERNAL_c0f9a9ab_4_k_cu_main4cuda3std3__45__cpo5beginE - _ZN30_INTERNAL_c0f9a9ab_4_k_cu_main6thrust24THRUST_300001_SM_1000_NS12placeholders2_1E)
_ZN30_INTERNAL_c0f9a9ab_4_k_cu_main6thrust24THRUST_300001_SM_1000_NS12placeholders2_1E:
	.zero		1
	.type		_ZN30_INTERNAL_c0f9a9ab_4_k_cu_main4cuda3std3__45__cpo5beginE,@object
	.size		_ZN30_INTERNAL_c0f9a9ab_4_k_cu_main4cuda3std3__45__cpo5beginE,(_ZN30_INTERNAL_c0f9a9ab_4_k_cu_main4cuda3std6ranges3__45__cpo5beginE - _ZN30_INTERNAL_c0f9a9ab_4_k_cu_main4cuda3std3__45__cpo5beginE)
_ZN30_INTERNAL_c0f9a9ab_4_k_cu_main4cuda3std3__45__cpo5beginE:
	.zero		1
	.type		_ZN30_INTERNAL_c0f9a9ab_4_k_cu_main4cuda3std6ranges3__45__cpo5beginE,@object
	.size		_ZN30_INTERNAL_c0f9a9ab_4_k_cu_main4cuda3std6ranges3__45__cpo5beginE,(_ZN30_INTERNAL_c0f9a9ab_4_k_cu_main6thrust24THRUST_300001_SM_1000_NS12placeholders2_5E - _ZN30_INTERNAL_c0f9a9ab_4_k_cu_main4cuda3std6ranges3__45__cpo5beginE)
_ZN30_INTERNAL_c0f9a9ab_4_k_cu_main4cuda3std6ranges3__45__cpo5beginE:
	.zero		1
	.type		_ZN30_INTERNAL_c0f9a9ab_4_k_cu_main6thrust24THRUST_300001_SM_1000_NS12placeholders2_5E,@object
	.size		_ZN30_INTERNAL_c0f9a9ab_4_k_cu_main6thrust24THRUST_300001_SM_1000_NS12placeholders2_5E,(_ZN30_INTERNAL_c0f9a9ab_4_k_cu_main4cuda3std3__45__cpo6rbeginE - _ZN30_INTERNAL_c0f9a9ab_4_k_cu_main6thrust24THRUST_300001_SM_1000_NS12placeholders2_5E)
_ZN30_INTERNAL_c0f9a9ab_4_k_cu_main6thrust24THRUST_300001_SM_1000_NS12placeholders2_5E:
	.zero		1
	.type		_ZN30_INTERNAL_c0f9a9ab_4_k_cu_main4cuda3std3__45__cpo6rbeginE,@object
	.size		_ZN30_INTERNAL_c0f9a9ab_4_k_cu_main4cuda3std3__45__cpo6rbeginE,(_ZN30_INTERNAL_c0f9a9ab_4_k_cu_main4cuda3std6ranges3__45__cpo7advanceE - _ZN30_INTERNAL_c0f9a9ab_4_k_cu_main4cuda3std3__45__cpo6rbeginE)
_ZN30_INTERNAL_c0f9a9ab_4_k_cu_main4cuda3std3__45__cpo6rbeginE:
	.zero		1
	.type		_ZN30_INTERNAL_c0f9a9ab_4_k_cu_main4cuda3std6ranges3__45__cpo7advanceE,@object
	.size		_ZN30_INTERNAL_c0f9a9ab_4_k_cu_main4cuda3std6ranges3__45__cpo7advanceE,(_ZN30_INTERNAL_c0f9a9ab_4_k_cu_main4cuda3std3__47nulloptE - _ZN30_INTERNAL_c0f9a9ab_4_k_cu_main4cuda3std6ranges3__45__cpo7advanceE)
_ZN30_INTERNAL_c0f9a9ab_4_k_cu_main4cuda3std6ranges3__45__cpo7advanceE:
	.zero		1
	.type		_ZN30_INTERNAL_c0f9a9ab_4_k_cu_main4cuda3std3__47nulloptE,@object
	.size		_ZN30_INTERNAL_c0f9a9ab_4_k_cu_main4cuda3std3__47nulloptE,(_ZN30_INTERNAL_c0f9a9ab_4_k_cu_main4cuda3std6ranges3__45__cpo8distanceE - _ZN30_INTERNAL_c0f9a9ab_4_k_cu_main4cuda3std3__47nulloptE)
_ZN30_INTERNAL_c0f9a9ab_4_k_cu_main4cuda3std3__47nulloptE:
	.zero		1
	.type		_ZN30_INTERNAL_c0f9a9ab_4_k_cu_main4cuda3std6ranges3__45__cpo8distanceE,@object
	.size		_ZN30_INTERNAL_c0f9a9ab_4_k_cu_main4cuda3std6ranges3__45__cpo8distanceE,(_ZN30_INTERNAL_c0f9a9ab_4_k_cu_main6thrust24THRUST_300001_SM_1000_NS12placeholders3_10E - _ZN30_INTERNAL_c0f9a9ab_4_k_cu_main4cuda3std6ranges3__45__cpo8distanceE)
_ZN30_INTERNAL_c0f9a9ab_4_k_cu_main4cuda3std6ranges3__45__cpo8distanceE:
	.zero		1
	.type		_ZN30_INTERNAL_c0f9a9ab_4_k_cu_main6thrust24THRUST_300001_SM_1000_NS12placeholders3_10E,@object
	.size		_ZN30_INTERNAL_c0f9a9ab_4_k_cu_main6thrust24THRUST_300001_SM_1000_NS12placeholders3_10E,(_ZN30_INTERNAL_c0f9a9ab_4_k_cu_main4cuda3std3__419piecewise_constructE - _ZN30_INTERNAL_c0f9a9ab_4_k_cu_main6thrust24THRUST_300001_SM_1000_NS12placeholders3_10E)
_ZN30_INTERNAL_c0f9a9ab_4_k_cu_main6thrust24THRUST_300001_SM_1000_NS12placeholders3_10E:
	.zero		1
	.type		_ZN30_INTERNAL_c0f9a9ab_4_k_cu_main4cuda3std3__419piecewise_constructE,@object
	.size		_ZN30_INTERNAL_c0f9a9ab_4_k_cu_main4cuda3std3__419piecewise_constructE,(_ZN30_INTERNAL_c0f9a9ab_4_k_cu_main4cuda3std6ranges3__45__cpo5cdataE - _ZN30_INTERNAL_c0f9a9ab_4_k_cu_main4cuda3std3__419piecewise_constructE)
_ZN30_INTERNAL_c0f9a9ab_4_k_cu_main4cuda3std3__419piecewise_constructE:
	.zero		1
	.type		_ZN30_INTERNAL_c0f9a9ab_4_k_cu_main4cuda3std6ranges3__45__cpo5cdataE,@object
	.size		_ZN30_INTERNAL_c0f9a9ab_4_k_cu_main4cuda3std6ranges3__45__cpo5cdataE,(_ZN30_INTERNAL_c0f9a9ab_4_k_cu_main6thrust24THRUST_300001_SM_1000_NS12placeholders2_2E - _ZN30_INTERNAL_c0f9a9ab_4_k_cu_main4cuda3std6ranges3__45__cpo5cdataE)
_ZN30_INTERNAL_c0f9a9ab_4_k_cu_main4cuda3std6ranges3__45__cpo5cdataE:
	.zero		1
	.type		_ZN30_INTERNAL_c0f9a9ab_4_k_cu_main6thrust24THRUST_300001_SM_1000_NS12placeholders2_2E,@object
	.size		_ZN30_INTERNAL_c0f9a9ab_4_k_cu_main6thrust24THRUST_300001_SM_1000_NS12placeholders2_2E,(_ZN30_INTERNAL_c0f9a9ab_4_k_cu_main4cuda3std3__45__cpo3endE - _ZN30_INTERNAL_c0f9a9ab_4_k_cu_main6thrust24THRUST_300001_SM_1000_NS12placeholders2_2E)
_ZN30_INTERNAL_c0f9a9ab_4_k_cu_main6thrust24THRUST_300001_SM_1000_NS12placeholders2_2E:
	.zero		1
	.type		_ZN30_INTERNAL_c0f9a9ab_4_k_cu_main4cuda3std3__45__cpo3endE,@object
	.size		_ZN30_INTERNAL_c0f9a9ab_4_k_cu_main4cuda3std3__45__cpo3endE,(_ZN30_INTERNAL_c0f9a9ab_4_k_cu_main4cuda3std6ranges3__45__cpo3endE - _ZN30_INTERNAL_c0f9a9ab_4_k_cu_main4cuda3std3__45__cpo3endE)
_ZN30_INTERNAL_c0f9a9ab_4_k_cu_main4cuda3std3__45__cpo3endE:
	.zero		1
	.type		_ZN30_INTERNAL_c0f9a9ab_4_k_cu_main4cuda3std6ranges3__45__cpo3endE,@object
	.size		_ZN30_INTERNAL_c0f9a9ab_4_k_cu_main4cuda3std6ranges3__45__cpo3endE,(_ZN30_INTERNAL_c0f9a9ab_4_k_cu_main6thrust24THRUST_300001_SM_1000_NS12placeholders2_6E - _ZN30_INTERNAL_c0f9a9ab_4_k_cu_main4cuda3std6ranges3__45__cpo3endE)
_ZN30_INTERNAL_c0f9a9ab_4_k_cu_main4cuda3std6ranges3__45__cpo3endE:
	.zero		1
	.type		_ZN30_INTERNAL_c0f9a9ab_4_k_cu_main6thrust24THRUST_300001_SM_1000_NS12placeholders2_6E,@object
	.size		_ZN30_INTERNAL_c0f9a9ab_4_k_cu_main6thrust24THRUST_300001_SM_1000_NS12placeholders2_6E,(_ZN30_INTERNAL_c0f9a9ab_4_k_cu_main4cuda3std3__45__cpo4rendE - _ZN30_INTERNAL_c0f9a9ab_4_k_cu_main6thrust24THRUST_300001_SM_1000_NS12placeholders2_6E)
_ZN30_INTERNAL_c0f9a9ab_4_k_cu_main6thrust24THRUST_300001_SM_1000_NS12placeholders2_6E:
	.zero		1
	.type		_ZN30_INTERNAL_c0f9a9ab_4_k_cu_main4cuda3std3__45__cpo4rendE,@object
	.size		_ZN30_INTERNAL_c0f9a9ab_4_k_cu_main4cuda3std3__45__cpo4rendE,(_ZN30_INTERNAL_c0f9a9ab_4_k_cu_main4cuda3std6ranges3__45__cpo9iter_swapE - _ZN30_INTERNAL_c0f9a9ab_4_k_cu_main4cuda3std3__45__cpo4rendE)
_ZN30_INTERNAL_c0f9a9ab_4_k_cu_main4cuda3std3__45__cpo4rendE:
	.zero		1
	.type		_ZN30_INTERNAL_c0f9a9ab_4_k_cu_main4cuda3std6ranges3__45__cpo9iter_swapE,@object
	.size		_ZN30_INTERNAL_c0f9a9ab_4_k_cu_main4cuda3std6ranges3__45__cpo9iter_swapE,(_ZN30_INTERNAL_c0f9a9ab_4_k_cu_main4cuda3std3__48unexpectE - _ZN30_INTERNAL_c0f9a9ab_4_k_cu_main4cuda3std6ranges3__45__cpo9iter_swapE)
_ZN30_INTERNAL_c0f9a9ab_4_k_cu_main4cuda3std6ranges3__45__cpo9iter_swapE:
	.zero		1
	.type		_ZN30_INTERNAL_c0f9a9ab_4_k_cu_main4cuda3std3__48unexpectE,@object
	.size		_ZN30_INTERNAL_c0f9a9ab_4_k_cu_main4cuda3std3__48unexpectE,(_ZN30_INTERNAL_c0f9a9ab_4_k_cu_main6thrust24THRUST_300001_SM_1000_NS8cuda_cub3parE - _ZN30_INTERNAL_c0f9a9ab_4_k_cu_main4cuda3std3__48unexpectE)
_ZN30_INTERNAL_c0f9a9ab_4_k_cu_main4cuda3std3__48unexpectE:
	.zero		1
	.type		_ZN30_INTERNAL_c0f9a9ab_4_k_cu_main6thrust24THRUST_300001_SM_1000_NS8cuda_cub3parE,@object
	.size		_ZN30_INTERNAL_c0f9a9ab_4_k_cu_main6thrust24THRUST_300001_SM_1000_NS8cuda_cub3parE,(_ZN30_INTERNAL_c0f9a9ab_4_k_cu_main6thrust24THRUST_300001_SM_1000_NS12placeholders2_4E - _ZN30_INTERNAL_c0f9a9ab_4_k_cu_main6thrust24THRUST_300001_SM_1000_NS8cuda_cub3parE)
_ZN30_INTERNAL_c0f9a9ab_4_k_cu_main6thrust24THRUST_300001_SM_1000_NS8cuda_cub3parE:
	.zero		1
	.type		_ZN30_INTERNAL_c0f9a9ab_4_k_cu_main6thrust24THRUST_300001_SM_1000_NS12placeholders2_4E,@object
	.size		_ZN30_INTERNAL_c0f9a9ab_4_k_cu_main6thrust24THRUST_300001_SM_1000_NS12placeholders2_4E,(_ZN30_INTERNAL_c0f9a9ab_4_k_cu_main4cuda3std3__45__cpo4cendE - _ZN30_INTERNAL_c0f9a9ab_4_k_cu_main6thrust24THRUST_300001_SM_1000_NS12placeholders2_4E)
_ZN30_INTERNAL_c0f9a9ab_4_k_cu_main6thrust24THRUST_300001_SM_1000_NS12placeholders2_4E:
	.zero		1
	.type		_ZN30_INTERNAL_c0f9a9ab_4_k_cu_main4cuda3std3__45__cpo4cendE,@object
	.size		_ZN30_INTERNAL_c0f9a9ab_4_k_cu_main4cuda3std3__45__cpo4cendE,(_ZN30_INTERNAL_c0f9a9ab_4_k_cu_main4cuda3std6ranges3__45__cpo4cendE - _ZN30_INTERNAL_c0f9a9ab_4_k_cu_main4cuda3std3__45__cpo4cendE)
_ZN30_INTERNAL_c0f9a9ab_4_k_cu_main4cuda3std3__45__cpo4cendE:
	.zero		1
	.type		_ZN30_INTERNAL_c0f9a9ab_4_k_cu_main4cuda3std6ranges3__45__cpo4cendE,@object
	.size		_ZN30_INTERNAL_c0f9a9ab_4_k_cu_main4cuda3std6ranges3__45__cpo4cendE,(_ZN30_INTERNAL_c0f9a9ab_4_k_cu_main4cuda3std3__420unreachable_sentinelE - _ZN30_INTERNAL_c0f9a9ab_4_k_cu_main4cuda3std6ranges3__45__cpo4cendE)
_ZN30_INTERNAL_c0f9a9ab_4_k_cu_main4cuda3std6ranges3__45__cpo4cendE:
	.zero		1
	.type		_ZN30_INTERNAL_c0f9a9ab_4_k_cu_main4cuda3std3__420unreachable_sentinelE,@object
	.size		_ZN30_INTERNAL_c0f9a9ab_4_k_cu_main4cuda3std3__420unreachable_sentinelE,(_ZN30_INTERNAL_c0f9a9ab_4_k_cu_main4cuda3std6ranges3__45__cpo5ssizeE - _ZN30_INTERNAL_c0f9a9ab_4_k_cu_main4cuda3std3__420unreachable_sentinelE)
_ZN30_INTERNAL_c0f9a9ab_4_k_cu_main4cuda3std3__420unreachable_sentinelE:
	.zero		1
	.type		_ZN30_INTERNAL_c0f9a9ab_4_k_cu_main4cuda3std6ranges3__45__cpo5ssizeE,@object
	.size		_ZN30_INTERNAL_c0f9a9ab_4_k_cu_main4cuda3std6ranges3__45__cpo5ssizeE,(_ZN30_INTERNAL_c0f9a9ab_4_k_cu_main6thrust24THRUST_300001_SM_1000_NS12placeholders2_8E - _ZN30_INTERNAL_c0f9a9ab_4_k_cu_main4cuda3std6ranges3__45__cpo5ssizeE)
_ZN30_INTERNAL_c0f9a9ab_4_k_cu_main4cuda3std6ranges3__45__cpo5ssizeE:
	.zero		1
	.type		_ZN30_INTERNAL_c0f9a9ab_4_k_cu_main6thrust24THRUST_300001_SM_1000_NS12placeholders2_8E,@object
	.size		_ZN30_INTERNAL_c0f9a9ab_4_k_cu_main6thrust24THRUST_300001_SM_1000_NS12placeholders2_8E,(_ZN30_INTERNAL_c0f9a9ab_4_k_cu_main4cuda3std3__45__cpo5crendE - _ZN30_INTERNAL_c0f9a9ab_4_k_cu_main6thrust24THRUST_300001_SM_1000_NS12placeholders2_8E)
_ZN30_INTERNAL_c0f9a9ab_4_k_cu_main6thrust24THRUST_300001_SM_1000_NS12placeholders2_8E:
	.zero		1
	.type		_ZN30_INTERNAL_c0f9a9ab_4_k_cu_main4cuda3std3__45__cpo5crendE,@object
	.size		_ZN30_INTERNAL_c0f9a9ab_4_k_cu_main4cuda3std3__45__cpo5crendE,(_ZN30_INTERNAL_c0f9a9ab_4_k_cu_main4cuda3std6ranges3__45__cpo4prevE - _ZN30_INTERNAL_c0f9a9ab_4_k_cu_main4cuda3std3__45__cpo5crendE)
_ZN30_INTERNAL_c0f9a9ab_4_k_cu_main4cuda3std3__45__cpo5crendE:
	.zero		1
	.type		_ZN30_INTERNAL_c0f9a9ab_4_k_cu_main4cuda3std6ranges3__45__cpo4prevE,@object
	.size		_ZN30_INTERNAL_c0f9a9ab_4_k_cu_main4cuda3std6ranges3__45__cpo4prevE,(_ZN30_INTERNAL_c0f9a9ab_4_k_cu_main4cuda3std6ranges3__45__cpo9iter_moveE - _ZN30_INTERNAL_c0f9a9ab_4_k_cu_main4cuda3std6ranges3__45__cpo4prevE)
_ZN30_INTERNAL_c0f9a9ab_4_k_cu_main4cuda3std6ranges3__45__cpo4prevE:
	.zero		1
	.type		_ZN30_INTERNAL_c0f9a9ab_4_k_cu_main4cuda3std6ranges3__45__cpo9iter_moveE,@object
	.size		_ZN30_INTERNAL_c0f9a9ab_4_k_cu_main4cuda3std6ranges3__45__cpo9iter_moveE,(_ZN30_INTERNAL_c0f9a9ab_4_k_cu_main6thrust24THRUST_300001_SM_1000_NS6system6detail10sequential3seqE - _ZN30_INTERNAL_c0f9a9ab_4_k_cu_main4cuda3std6ranges3__45__cpo9iter_moveE)
_ZN30_INTERNAL_c0f9a9ab_4_k_cu_main4cuda3std6ranges3__45__cpo9iter_moveE:
	.zero		1
	.type		_ZN30_INTERNAL_c0f9a9ab_4_k_cu_main6thrust24THRUST_300001_SM_1000_NS6system6detail10sequential3seqE,@object
	.size		_ZN30_INTERNAL_c0f9a9ab_4_k_cu_main6thrust24THRUST_300001_SM_1000_NS6system6detail10sequential3seqE,(.L_31 - _ZN30_INTERNAL_c0f9a9ab_4_k_cu_main6thrust24THRUST_300001_SM_1000_NS6system6detail10sequential3seqE)
_ZN30_INTERNAL_c0f9a9ab_4_k_cu_main6thrust24THRUST_300001_SM_1000_NS6system6detail10sequential3seqE:
	.zero		1
.L_31:


//--------------------- .nv.constant0._ZN3cub18CUB_300001_SM_10006detail9transform16transform_kernelINS2_10policy_hubILb1EN4cuda3std3__45tupleIJN6thrust24THRUST_300001_SM_1000_NS6detail15normal_iteratorINSA_10device_ptrIiEEEESF_EEEE10policy1000El5saxpySF_JPiSK_EEEvT0_iT1_T2_DpNS2_10kernel_argIT3_EE --------------------------
	.section	.nv.constant0._ZN3cub18CUB_300001_SM_10006detail9transform16transform_kernelINS2_10policy_hubILb1EN4cuda3std3__45tupleIJN6thrust24THRUST_300001_SM_1000_NS6detail15normal_iteratorINSA_10device_ptrIiEEEESF_EEEE10policy1000El5saxpySF_JPiSK_EEEvT0_iT1_T2_DpNS2_10kernel_argIT3_EE,"a",@progbits
	.sectionflags	@""
	.align	4
.nv.constant0._ZN3cub18CUB_300001_SM_10006detail9transform16transform_kernelINS2_10policy_hubILb1EN4cuda3std3__45tupleIJN6thrust24THRUST_300001_SM_1000_NS6detail15normal_iteratorINSA_10device_ptrIiEEEESF_EEEE10policy1000El5saxpySF_JPiSK_EEEvT0_iT1_T2_DpNS2_10kernel_argIT3_EE:
	.zero		952


//--------------------- .nv.constant0._ZN3cub18CUB_300001_SM_10006detail9transform16transform_kernelINS2_10policy_hubILb1EN4cuda3std3__45tupleIJN6thrust24THRUST_300001_SM_1000_NS6detail15normal_iteratorINSA_10device_ptrIiEEEESF_EEEE10policy1000Ei5saxpySF_JPiSK_EEEvT0_iT1_T2_DpNS2_10kernel_argIT3_EE --------------------------
	.section	.nv.constant0._ZN3cub18CUB_300001_SM_10006detail9transform16transform_kernelINS2_10policy_hubILb1EN4cuda3std3__45tupleIJN6thrust24THRUST_300001_SM_1000_NS6detail15normal_iteratorINSA_10device_ptrIiEEEESF_EEEE10policy1000Ei5saxpySF_JPiSK_EEEvT0_iT1_T2_DpNS2_10kernel_argIT3_EE,"a",@progbits
	.sectionflags	@""
	.align	4
.nv.constant0._ZN3cub18CUB_300001_SM_10006detail9transform16transform_kernelINS2_10policy_hubILb1EN4cuda3std3__45tupleIJN6thrust24THRUST_300001_SM_1000_NS6detail15normal_iteratorINSA_10device_ptrIiEEEESF_EEEE10policy1000Ei5saxpySF_JPiSK_EEEvT0_iT1_T2_DpNS2_10kernel_argIT3_EE:
	.zero		952


//--------------------- .nv.constant0._ZN3cub18CUB_300001_SM_10006detail8for_each13static_kernelINS2_12policy_hub_t12policy_500_tElN6thrust24THRUST_300001_SM_1000_NS8cuda_cub10__tabulate7functorINS7_6detail15normal_iteratorINS7_10device_ptrIiEEEENS7_6system6detail7generic6detail22compute_sequence_valueIivEElEEEEvT0_T1_ --------------------------
	.section	.nv.constant0._ZN3cub18CUB_300001_SM_10006detail8for_each13static_kernelINS2_12policy_hub_t12policy_500_tElN6thrust24THRUST_300001_SM_1000_NS8cuda_cub10__tabulate7functorINS7_6detail15normal_iteratorINS7_10device_ptrIiEEEENS7_6system6detail7generic6detail22compute_sequence_valueIivEElEEEEvT0_T1_,"a",@progbits
	.sectionflags	@""
	.align	4
.nv.constant0._ZN3cub18CUB_300001_SM_10006detail8for_each13static_kernelINS2_12policy_hub_t12policy_500_tElN6thrust24THRUST_300001_SM_1000_NS8cuda_cub10__tabulate7functorINS7_6detail15normal_iteratorINS7_10device_ptrIiEEEENS7_6system6detail7generic6detail22compute_sequence_valueIivEElEEEEvT0_T1_:
	.zero		920


//--------------------- .nv.constant0._ZN3cub18CUB_300001_SM_10006detail8for_each13static_kernelINS2_12policy_hub_t12policy_500_tEmN6thrust24THRUST_300001_SM_1000_NS8cuda_cub20__uninitialized_fill7functorINS7_10device_ptrIiEEiEEEEvT0_T1_ --------------------------
	.section	.nv.constant0._ZN3cub18CUB_300001_SM_10006detail8for_each13static_kernelINS2_12policy_hub_t12policy_500_tEmN6thrust24THRUST_300001_SM_1000_NS8cuda_cub20__uninitialized_fill7functorINS7_10device_ptrIiEEiEEEEvT0_T1_,"a",@progbits
	.sectionflags	@""
	.align	4
.nv.constant0._ZN3cub18CUB_300001_SM_10006detail8for_each13static_kernelINS2_12policy_hub_t12policy_500_tEmN6thrust24THRUST_300001_SM_1000_NS8cuda_cub20__uninitialized_fill7functorINS7_10device_ptrIiEEiEEEEvT0_T1_:
	.zero		920


//--------------------- .nv.constant0._ZN3cub18CUB_300001_SM_10006detail11EmptyKernelIvEEvv --------------------------
	.section	.nv.constant0._ZN3cub18CUB_300001_SM_10006detail11EmptyKernelIvEEvv,"a",@progbits
	.sectionflags	@""
	.align	4
.nv.constant0._ZN3cub18CUB_300001_SM_10006detail11EmptyKernelIvEEvv:
	.zero		896


//--------------------- SYMBOLS --------------------------

	.type		.nv.reservedSmem.offset0,@object
	.size		.nv.reservedSmem.offset0,0x4
